	.target	sm_90a

	.elftype	@"ET_EXEC"


//--------------------- .note.nv.tkinfo           --------------------------
	.section	.note.nv.tkinfo,"",@"SHT_NOTE"
	.sectionflags	@"SHF_NOTE_NV_TKINFO"
	.tkinfo
        /*0018*/ 	.word	0x00000002
        /*0030*/ 	.string	""
        /*0030*/ 	.string	"ptxas"
        /*0030*/ 	.string	"Cuda compilation tools, release 13.0, V13.0.88"
        /*0030*/ 	.string	"Build cuda_13.0.r13.0/compiler.36424714_0"
        /*0030*/ 	.string	"-arch sm_90a -m 64 "



//--------------------- .note.nv.cuinfo           --------------------------
	.section	.note.nv.cuinfo,"",@"SHT_NOTE"
	.sectionflags	@"SHF_NOTE_NV_CUINFO"
        /*0018*/ 	.short	0x0002
        /*001a*/ 	.short	0x005a
        /*001c*/ 	.short	0x0082
	.zero		2


//--------------------- .nv.info                  --------------------------
	.section	.nv.info,"",@"SHT_CUDA_INFO"
	.align	4


	//----- nvinfo : EIATTR_REGCOUNT
	.align		4
        /*0000*/ 	.byte	0x04, 0x2f
        /*0002*/ 	.short	(.L_15 - .L_14)
	.align		4
.L_14:
        /*0004*/ 	.word	index@(_ZN7cutlass13device_kernelINS_4gemm6kernel13GemmUniversalIN4cute5tupleIJiiiiEEENS1_10collective13CollectiveMmaINS1_34MainloopSm90TmaGmmaWarpSpecializedILi11ENS5_IJNS4_1CILi1EEESB_SB_EEENS1_35KernelTmaWarpSpecializedCooperativeEEENS5_IJNSA_ILi256EEENSA_ILi384EEENSA_ILi16EEEEEENS_6half_tENS5_IJlSB_lEEESJ_SK_NS4_8TiledMMAINS4_8MMA_AtomIJNS4_4SM904GMMA26MMA_64x192x16_F32F16F16_SSILNSO_5MajorE0ELSQ_0ELNSO_7ScaleInE1ELSR_1EEEEEENS4_6LayoutINS5_IJNSA_ILi2EEESB_SB_EEENS5_IJSB_NSA_ILi0EEESX_EEEEENS5_IJNS4_10UnderscoreES10_S10_EEEEENS4_13SM90_TMA_LOADENS4_14ComposedLayoutINS4_7SwizzleILi1ELi4ELi3EEENS4_18smem_ptr_flag_bitsILi16EEENSU_INS5_IJNSA_ILi8EEESH_EEENS5_IJSH_SB_EEEEEEEvNS4_8identityES13_S1D_vS1E_EENS_8epilogue10collective6detail29Sm90TmaWarpSpecializedAdapterINS1H_15DefaultEpilogueISJ_SK_SK_NS1G_6thread17LinearCombinationISJ_Li1EffLNS1L_9ScaleType4KindE0ELNS_15FloatRoundStyleE2ESJ_EENS1_15EpilogueDefaultEEEEEvvEEEEvNT_6ParamsE)
        /*0008*/ 	.word	0x000000a8


	//----- nvinfo : EIATTR_FRAME_SIZE
	.align		4
.L_15:
        /*000c*/ 	.byte	0x04, 0x11
        /*000e*/ 	.short	(.L_17 - .L_16)
	.align		4
.L_16:
        /*0010*/ 	.word	index@(_ZN7cutlass13device_kernelINS_4gemm6kernel13GemmUniversalIN4cute5tupleIJiiiiEEENS1_10collective13CollectiveMmaINS1_34MainloopSm90TmaGmmaWarpSpecializedILi11ENS5_IJNS4_1CILi1EEESB_SB_EEENS1_35KernelTmaWarpSpecializedCooperativeEEENS5_IJNSA_ILi256EEENSA_ILi384EEENSA_ILi16EEEEEENS_6half_tENS5_IJlSB_lEEESJ_SK_NS4_8TiledMMAINS4_8MMA_AtomIJNS4_4SM904GMMA26MMA_64x192x16_F32F16F16_SSILNSO_5MajorE0ELSQ_0ELNSO_7ScaleInE1ELSR_1EEEEEENS4_6LayoutINS5_IJNSA_ILi2EEESB_SB_EEENS5_IJSB_NSA_ILi0EEESX_EEEEENS5_IJNS4_10UnderscoreES10_S10_EEEEENS4_13SM90_TMA_LOADENS4_14ComposedLayoutINS4_7SwizzleILi1ELi4ELi3EEENS4_18smem_ptr_flag_bitsILi16EEENSU_INS5_IJNSA_ILi8EEESH_EEENS5_IJSH_SB_EEEEEEEvNS4_8identityES13_S1D_vS1E_EENS_8epilogue10collective6detail29Sm90TmaWarpSpecializedAdapterINS1H_15DefaultEpilogueISJ_SK_SK_NS1G_6thread17LinearCombinationISJ_Li1EffLNS1L_9ScaleType4KindE0ELNS_15FloatRoundStyleE2ESJ_EENS1_15EpilogueDefaultEEEEEvvEEEEvNT_6ParamsE)
        /*0014*/ 	.word	0x000005b8


	//----- nvinfo : EIATTR_MIN_STACK_SIZE
	.align		4
.L_17:
        /*0018*/ 	.byte	0x04, 0x12
        /*001a*/ 	.short	(.L_19 - .L_18)
	.align		4
.L_18:
        /*001c*/ 	.word	index@(_ZN7cutlass13device_kernelINS_4gemm6kernel13GemmUniversalIN4cute5tupleIJiiiiEEENS1_10collective13CollectiveMmaINS1_34MainloopSm90TmaGmmaWarpSpecializedILi11ENS5_IJNS4_1CILi1EEESB_SB_EEENS1_35KernelTmaWarpSpecializedCooperativeEEENS5_IJNSA_ILi256EEENSA_ILi384EEENSA_ILi16EEEEEENS_6half_tENS5_IJlSB_lEEESJ_SK_NS4_8TiledMMAINS4_8MMA_AtomIJNS4_4SM904GMMA26MMA_64x192x16_F32F16F16_SSILNSO_5MajorE0ELSQ_0ELNSO_7ScaleInE1ELSR_1EEEEEENS4_6LayoutINS5_IJNSA_ILi2EEESB_SB_EEENS5_IJSB_NSA_ILi0EEESX_EEEEENS5_IJNS4_10UnderscoreES10_S10_EEEEENS4_13SM90_TMA_LOADENS4_14ComposedLayoutINS4_7SwizzleILi1ELi4ELi3EEENS4_18smem_ptr_flag_bitsILi16EEENSU_INS5_IJNSA_ILi8EEESH_EEENS5_IJSH_SB_EEEEEEEvNS4_8identityES13_S1D_vS1E_EENS_8epilogue10collective6detail29Sm90TmaWarpSpecializedAdapterINS1H_15DefaultEpilogueISJ_SK_SK_NS1G_6thread17LinearCombinationISJ_Li1EffLNS1L_9ScaleType4KindE0ELNS_15FloatRoundStyleE2ESJ_EENS1_15EpilogueDefaultEEEEEvvEEEEvNT_6ParamsE)
        /*0020*/ 	.word	0x000005b8
.L_19:


//--------------------- .nv.compat                --------------------------
	.section	.nv.compat,"",@"SHT_CUDA_COMPAT_INFO"
	.align	4
        /*0000*/ 	.byte	0x02, 0x09, 0x01, 0x00, 0x02, 0x02, 0x04, 0x00, 0x02, 0x05, 0x05, 0x00, 0x03, 0x07, 0x01, 0x01
        /*0010*/ 	.byte	0x02, 0x03, 0x01, 0x00, 0x02, 0x06, 0x01, 0x00, 0x04, 0x0b, 0x08, 0x00, 0x00, 0x00, 0x00, 0x00
        /*0020*/ 	.byte	0x00, 0x00, 0x00, 0x00


//--------------------- .nv.info._ZN7cutlass13device_kernelINS_4gemm6kernel13GemmUniversalIN4cute5tupleIJiiiiEEENS1_10collective13CollectiveMmaINS1_34MainloopSm90TmaGmmaWarpSpecializedILi11ENS5_IJNS4_1CILi1EEESB_SB_EEENS1_35KernelTmaWarpSpecializedCooperativeEEENS5_IJNSA_ILi256EEENSA_ILi384EEENSA_ILi16EEEEEENS_6half_tENS5_IJlSB_lEEESJ_SK_NS4_8TiledMMAINS4_8MMA_AtomIJNS4_4SM904GMMA26MMA_64x192x16_F32F16F16_SSILNSO_5MajorE0ELSQ_0ELNSO_7ScaleInE1ELSR_1EEEEEENS4_6LayoutINS5_IJNSA_ILi2EEESB_SB_EEENS5_IJSB_NSA_ILi0EEESX_EEEEENS5_IJNS4_10UnderscoreES10_S10_EEEEENS4_13SM90_TMA_LOADENS4_14ComposedLayoutINS4_7SwizzleILi1ELi4ELi3EEENS4_18smem_ptr_flag_bitsILi16EEENSU_INS5_IJNSA_ILi8EEESH_EEENS5_IJSH_SB_EEEEEEEvNS4_8identityES13_S1D_vS1E_EENS_8epilogue10collective6detail29Sm90TmaWarpSpecializedAdapterINS1H_15DefaultEpilogueISJ_SK_SK_NS1G_6thread17LinearCombinationISJ_Li1EffLNS1L_9ScaleType4KindE0ELNS_15FloatRoundStyleE2ESJ_EENS1_15EpilogueDefaultEEEEEvvEEEEvNT_6ParamsE --------------------------
	.section	.nv.info._ZN7cutlass13device_kernelINS_4gemm6kernel13GemmUniversalIN4cute5tupleIJiiiiEEENS1_10collective13CollectiveMmaINS1_34MainloopSm90TmaGmmaWarpSpecializedILi11ENS5_IJNS4_1CILi1EEESB_SB_EEENS1_35KernelTmaWarpSpecializedCooperativeEEENS5_IJNSA_ILi256EEENSA_ILi384EEENSA_ILi16EEEEEENS_6half_tENS5_IJlSB_lEEESJ_SK_NS4_8TiledMMAINS4_8MMA_AtomIJNS4_4SM904GMMA26MMA_64x192x16_F32F16F16_SSILNSO_5MajorE0ELSQ_0ELNSO_7ScaleInE1ELSR_1EEEEEENS4_6LayoutINS5_IJNSA_ILi2EEESB_SB_EEENS5_IJSB_NSA_ILi0EEESX_EEEEENS5_IJNS4_10UnderscoreES10_S10_EEEEENS4_13SM90_TMA_LOADENS4_14ComposedLayoutINS4_7SwizzleILi1ELi4ELi3EEENS4_18smem_ptr_flag_bitsILi16EEENSU_INS5_IJNSA_ILi8EEESH_EEENS5_IJSH_SB_EEEEEEEvNS4_8identityES13_S1D_vS1E_EENS_8epilogue10collective6detail29Sm90TmaWarpSpecializedAdapterINS1H_15DefaultEpilogueISJ_SK_SK_NS1G_6thread17LinearCombinationISJ_Li1EffLNS1L_9ScaleType4KindE0ELNS_15FloatRoundStyleE2ESJ_EENS1_15EpilogueDefaultEEEEEvvEEEEvNT_6ParamsE,"",@"SHT_CUDA_INFO"
	.sectionflags	@""
	.align	4


	//----- nvinfo : EIATTR_CUDA_API_VERSION
	.align		4
        /*0000*/ 	.byte	0x04, 0x37
        /*0002*/ 	.short	(.L_21 - .L_20)
.L_20:
        /*0004*/ 	.word	0x00000082


	//----- nvinfo : EIATTR_KPARAM_INFO
	.align		4
.L_21:
        /*0008*/ 	.byte	0x04, 0x17
        /*000a*/ 	.short	(.L_23 - .L_22)
.L_22:
        /*000c*/ 	.word	0x00000000
        /*0010*/ 	.short	0x0000
        /*0012*/ 	.short	0x0070
        /*0014*/ 	.byte	0x00, 0xf0, 0x01, 0x10


	//----- nvinfo : EIATTR_SPARSE_MMA_MASK
	.align		4
.L_23:
        /*0018*/ 	.byte	0x03, 0x50
        /*001a*/ 	.short	0x0000


	//----- nvinfo : EIATTR_MAXREG_COUNT
	.align		4
        /*001c*/ 	.byte	0x03, 0x1b
        /*001e*/ 	.short	0x00a8


	//----- nvinfo : EIATTR_NUM_BARRIERS
	.align		4
        /*0020*/ 	.byte	0x02, 0x4c
        /*0022*/ 	.byte	0x01
	.zero		1


	//----- nvinfo : EIATTR_EXTERNS
	.align		4
        /*0024*/ 	.byte	0x04, 0x0f
        /*0026*/ 	.short	(.L_25 - .L_24)


	//   ....[0]....
	.align		4
.L_24:
        /*0028*/ 	.word	index@(__assertfail)


	//----- nvinfo : EIATTR_ANNOTATIONS
	.align		4
.L_25:
        /*002c*/ 	.byte	0x04, 0x55
        /*002e*/ 	.short	(.L_27 - .L_26)


	//   ....[0]....
.L_26:
        /*0030*/ 	.word	0x00000001
        /*0034*/ 	.byte	0xc0, 0x06, 0x00, 0x00, 0x01, 0x00, 0x00, 0x00, 0xe0, 0x06, 0x00, 0x00, 0x01, 0x00, 0x00, 0x00
        /* <DEDUP_REMOVED lines=464> */
        /*1d44*/ 	.byte	0xa0, 0xee, 0x01, 0x00, 0x01, 0x00, 0x00, 0x00, 0xc0, 0xee, 0x01, 0x00


	//----- nvinfo : EIATTR_MERCURY_ISA_VERSION
	.align		4
.L_27:
        /*1d50*/ 	.byte	0x03, 0x5f
        /*1d52*/ 	.short	0x0101


	//----- nvinfo : EIATTR_INT_WARP_WIDE_INSTR_OFFSETS
	.align		4
        /*1d54*/ 	.byte	0x04, 0x31
        /*1d56*/ 	.short	(.L_29 - .L_28)


	//   ....[0]....
.L_28:
        /*1d58*/ 	.word	0x00000580


	//   ....[1]....
        /*1d5c*/ 	.word	0x00000590


	//   ....[2]....
        /*1d60*/ 	.word	0x000006d0


	//----- nvinfo : EIATTR_COOP_GROUP_MASK_REGIDS
	.align		4
.L_29:
        /*1d64*/ 	.byte	0x04, 0x29
        /*1d66*/ 	.short	(.L_31 - .L_30)


	//   ....[0]....
.L_30:
        /*1d68*/ 	.word	0xffffffff


	//   ....[1]....
        /*1d6c*/ 	.word	0xffffffff


	//   ....[2]....
        /*1d70*/ 	.word	0xffffffff


	//   ....[3]....
        /*1d74*/ 	.word	0xffffffff


	//   ....[4]....
        /*1d78*/ 	.word	0xffffffff


	//----- nvinfo : EIATTR_COOP_GROUP_INSTR_OFFSETS
	.align		4
.L_31:
        /*1d7c*/ 	.byte	0x04, 0x28
        /*1d7e*/ 	.short	(.L_33 - .L_32)


	//   ....[0]....
.L_32:
        /*1d80*/ 	.word	0x00000070


	//   ....[1]....
        /*1d84*/ 	.word	0x00000080


	//   ....[2]....
        /*1d88*/ 	.word	0x000001a0


	//   ....[3]....
        /*1d8c*/ 	.word	0x000004c0


	//   ....[4]....
        /*1d90*/ 	.word	0x00001170


	//----- nvinfo : EIATTR_REG_RECONFIG
	.align		4
.L_33:
        /*1d94*/ 	.byte	0x01, 0x54
	.zero		2


	//----- nvinfo : EIATTR_SYSCALL_OFFSETS
	.align		4
        /*1d98*/ 	.byte	0x04, 0x46
        /*1d9a*/ 	.short	(.L_35 - .L_34)


	//   ....[0]....
.L_34:
        /*1d9c*/ 	.word	0x00001320


	//----- nvinfo : EIATTR_MBARRIER_INSTR_OFFSETS
	.align		4
.L_35:
        /*1da0*/ 	.byte	0x04, 0x39
        /*1da2*/ 	.short	(.L_37 - .L_36)


	//   ....[0]....
.L_36:
        /*1da4*/ 	.word	0x00000340
        /*1da8*/ 	.word	0x000000ff
        /*1dac*/ 	.word	0x00000000
        /*1db0*/ 	.short	0x0100
        /*1db2*/ 	.byte	0x09
	.zero		1


	//   ....[1]....
        /*1db4*/ 	.word	0x00000350
        /*1db8*/ 	.word	0x000000ff
        /*1dbc*/ 	.word	0x00000058
        /*1dc0*/ 	.short	0x0100
        /*1dc2*/ 	.byte	0x09
	.zero		1


	//   ....[2]....
        /*1dc4*/ 	.word	0x00000360
        /*1dc8*/ 	.word	0x000000ff
        /*1dcc*/ 	.word	0x00000008
        /*1dd0*/ 	.short	0x0100
        /*1dd2*/ 	.byte	0x09
	.zero		1


	//   ....[3]....
        /*1dd4*/ 	.word	0x00000370
        /*1dd8*/ 	.word	0x000000ff
        /*1ddc*/ 	.word	0x00000060
        /*1de0*/ 	.short	0x0100
        /*1de2*/ 	.byte	0x09
	.zero		1


	//   ....[4]....
        /*1de4*/ 	.word	0x00000380
        /*1de8*/ 	.word	0x000000ff
        /*1dec*/ 	.word	0x00000010
        /*1df0*/ 	.short	0x0100
        /*1df2*/ 	.byte	0x09
	.zero		1


	//   ....[5]....
        /*1df4*/ 	.word	0x00000390
        /*1df8*/ 	.word	0x000000ff
        /*1dfc*/ 	.word	0x00000068
        /*1e00*/ 	.short	0x0100
        /*1e02*/ 	.byte	0x09
	.zero		1


	//   ....[6]....
        /*1e04*/ 	.word	0x000003a0
        /*1e08*/ 	.word	0x000000ff
        /*1e0c*/ 	.word	0x00000018
        /*1e10*/ 	.short	0x0100
        /*1e12*/ 	.byte	0x09
	.zero		1


	//   ....[7]....
        /*1e14*/ 	.word	0x000003b0
        /*1e18*/ 	.word	0x000000ff
        /*1e1c*/ 	.word	0x00000070
        /*1e20*/ 	.short	0x0100
        /*1e22*/ 	.byte	0x09
	.zero		1


	//   ....[8]....
        /*1e24*/ 	.word	0x000003c0
        /*1e28*/ 	.word	0x000000ff
        /*1e2c*/ 	.word	0x00000020
        /*1e30*/ 	.short	0x0100
        /*1e32*/ 	.byte	0x09
	.zero		1


	//   ....[9]....
        /*1e34*/ 	.word	0x000003d0
        /*1e38*/ 	.word	0x000000ff
        /*1e3c*/ 	.word	0x00000078
        /*1e40*/ 	.short	0x0100
        /*1e42*/ 	.byte	0x09
	.zero		1


	//   ....[10]....
        /*1e44*/ 	.word	0x000003e0
        /*1e48*/ 	.word	0x000000ff
        /*1e4c*/ 	.word	0x00000028
        /*1e50*/ 	.short	0x0100
        /*1e52*/ 	.byte	0x09
	.zero		1


	//   ....[11]....
        /*1e54*/ 	.word	0x000003f0
        /*1e58*/ 	.word	0x000000ff
        /*1e5c*/ 	.word	0x00000080
        /*1e60*/ 	.short	0x0100
        /*1e62*/ 	.byte	0x09
	.zero		1


	//   ....[12]....
        /*1e64*/ 	.word	0x00000400
        /*1e68*/ 	.word	0x000000ff
        /*1e6c*/ 	.word	0x00000030
        /*1e70*/ 	.short	0x0100
        /*1e72*/ 	.byte	0x09
	.zero		1


	//   ....[13]....
        /*1e74*/ 	.word	0x00000410
        /*1e78*/ 	.word	0x000000ff
        /*1e7c*/ 	.word	0x00000088
        /*1e80*/ 	.short	0x0100
        /*1e82*/ 	.byte	0x09
	.zero		1


	//   ....[14]....
        /*1e84*/ 	.word	0x00000420
        /*1e88*/ 	.word	0x000000ff
        /*1e8c*/ 	.word	0x00000038
        /*1e90*/ 	.short	0x0100
        /*1e92*/ 	.byte	0x09
	.zero		1


	//   ....[15]....
        /*1e94*/ 	.word	0x00000430
        /*1e98*/ 	.word	0x000000ff
        /*1e9c*/ 	.word	0x00000090
        /*1ea0*/ 	.short	0x0100
        /*1ea2*/ 	.byte	0x09
	.zero		1


	//   ....[16]....
        /*1ea4*/ 	.word	0x00000440
        /*1ea8*/ 	.word	0x000000ff
        /*1eac*/ 	.word	0x00000040
        /*1eb0*/ 	.short	0x0100
        /*1eb2*/ 	.byte	0x09
	.zero		1


	//   ....[17]....
        /*1eb4*/ 	.word	0x00000450
        /*1eb8*/ 	.word	0x000000ff
        /*1ebc*/ 	.word	0x00000098
        /*1ec0*/ 	.short	0x0100
        /*1ec2*/ 	.byte	0x09
	.zero		1


	//   ....[18]....
        /*1ec4*/ 	.word	0x00000460
        /*1ec8*/ 	.word	0x000000ff
        /*1ecc*/ 	.word	0x00000048
        /*1ed0*/ 	.short	0x0100
        /*1ed2*/ 	.byte	0x09
	.zero		1


	//   ....[19]....
        /*1ed4*/ 	.word	0x00000470
        /*1ed8*/ 	.word	0x000000ff
        /*1edc*/ 	.word	0x000000a0
        /*1ee0*/ 	.short	0x0100
        /*1ee2*/ 	.byte	0x09
	.zero		1


	//   ....[20]....
        /*1ee4*/ 	.word	0x00000480
        /*1ee8*/ 	.word	0x000000ff
        /*1eec*/ 	.word	0x00000050
        /*1ef0*/ 	.short	0x0100
        /*1ef2*/ 	.byte	0x09
	.zero		1


	//   ....[21]....
        /*1ef4*/ 	.word	0x00000490
        /*1ef8*/ 	.word	0x000000ff
        /*1efc*/ 	.word	0x000000a8
        /*1f00*/ 	.short	0x0100
        /*1f02*/ 	.byte	0x09
	.zero		1


	//   ....[22]....
        /*1f04*/ 	.word	0x00000700
        /*1f08*/ 	.word	0x000000ff
        /*1f0c*/ 	.word	0x000000c0
        /*1f10*/ 	.short	0x0100
        /*1f12*/ 	.byte	0x06
	.zero		1


	//   ....[23]....
        /*1f14*/ 	.word	0x00000710
        /*1f18*/ 	.word	0x000000ff
        /*1f1c*/ 	.word	0x000000c8
        /*1f20*/ 	.short	0x0100
        /*1f22*/ 	.byte	0x06
	.zero		1


	//   ....[24]....
        /*1f24*/ 	.word	0x000013c0
        /*1f28*/ 	.word	0x00000003
        /*1f2c*/ 	.word	0x00000000
        /*1f30*/ 	.short	0x010a
        /*1f32*/ 	.byte	0x3f
	.zero		1


	//   ....[25]....
        /*1f34*/ 	.word	0x00001400
        /*1f38*/ 	.word	0x00000003
        /*1f3c*/ 	.word	0x00000000
        /*1f40*/ 	.short	0x010a
        /*1f42*/ 	.byte	0x3f
	.zero		1


	//   ....[26]....
        /*1f44*/ 	.word	0x000021e0
        /*1f48*/ 	.word	0x000000ff
        /*1f4c*/ 	.word	0x00000000
        /*1f50*/ 	.short	0x010a
        /*1f52*/ 	.byte	0x04
	.zero		1


	//   ....[27]....
        /*1f54*/ 	.word	0x00002220
        /*1f58*/ 	.word	0x000000ff
        /*1f5c*/ 	.word	0x00000000
        /*1f60*/ 	.short	0x010a
        /*1f62*/ 	.byte	0x04
	.zero		1


	//   ....[28]....
        /*1f64*/ 	.word	0x00003af0
        /*1f68*/ 	.word	0x000000ff
        /*1f6c*/ 	.word	0x00000000
        /*1f70*/ 	.short	0x0101
        /*1f72*/ 	.byte	0x04
	.zero		1


	//   ....[29]....
        /*1f74*/ 	.word	0x00003cb0
        /*1f78*/ 	.word	0x00000000
        /*1f7c*/ 	.word	0x00000000
        /*1f80*/ 	.short	0x0101
        /*1f82*/ 	.byte	0x3f
	.zero		1


	//   ....[30]....
        /*1f84*/ 	.word	0x0001ea60
        /*1f88*/ 	.word	0x0000000e
        /*1f8c*/ 	.word	0x00000058
        /*1f90*/ 	.short	0x010a
        /*1f92*/ 	.byte	0x3f
	.zero		1


	//   ....[31]....
        /*1f94*/ 	.word	0x0001edc0
        /*1f98*/ 	.word	0x00000002
        /*1f9c*/ 	.word	0x000000c8
        /*1fa0*/ 	.short	0x0101
        /*1fa2*/ 	.byte	0x3f
	.zero		1


	//   ....[32]....
        /*1fa4*/ 	.word	0x0001f590
        /*1fa8*/ 	.word	0x00000004
        /*1fac*/ 	.word	0x00000000
        /*1fb0*/ 	.short	0x010a
        /*1fb2*/ 	.byte	0x3f
	.zero		1


	//   ....[33]....
        /*1fb4*/ 	.word	0x0001f620
        /*1fb8*/ 	.word	0x00000003
        /*1fbc*/ 	.word	0x00000000
        /*1fc0*/ 	.short	0x010a
        /*1fc2*/ 	.byte	0x3f
	.zero		1


	//   ....[34]....
        /*1fc4*/ 	.word	0x0001f6b0
        /*1fc8*/ 	.word	0x00000003
        /*1fcc*/ 	.word	0x00000000
        /*1fd0*/ 	.short	0x010a
        /*1fd2*/ 	.byte	0x3f
	.zero		1


	//   ....[35]....
        /*1fd4*/ 	.word	0x0001f740
        /*1fd8*/ 	.word	0x00000003
        /*1fdc*/ 	.word	0x00000000
        /*1fe0*/ 	.short	0x010a
        /*1fe2*/ 	.byte	0x3f
	.zero		1


	//   ....[36]....
        /*1fe4*/ 	.word	0x0001f7d0
        /*1fe8*/ 	.word	0x00000003
        /*1fec*/ 	.word	0x00000000
        /*1ff0*/ 	.short	0x010a
        /*1ff2*/ 	.byte	0x3f
	.zero		1


	//   ....[37]....
        /*1ff4*/ 	.word	0x0001f860
        /*1ff8*/ 	.word	0x00000003
        /*1ffc*/ 	.word	0x00000000
        /*2000*/ 	.short	0x010a
        /*2002*/ 	.byte	0x3f
	.zero		1


	//   ....[38]....
        /*2004*/ 	.word	0x0001f8f0
        /*2008*/ 	.word	0x00000003
        /*200c*/ 	.word	0x00000000
        /*2010*/ 	.short	0x010a
        /*2012*/ 	.byte	0x3f
	.zero		1


	//   ....[39]....
        /*2014*/ 	.word	0x0001f980
        /*2018*/ 	.word	0x00000003
        /*201c*/ 	.word	0x00000000
        /*2020*/ 	.short	0x010a
        /*2022*/ 	.byte	0x3f
	.zero		1


	//   ....[40]....
        /*2024*/ 	.word	0x0001fa10
        /*2028*/ 	.word	0x00000003
        /*202c*/ 	.word	0x00000000
        /*2030*/ 	.short	0x010a
        /*2032*/ 	.byte	0x3f
	.zero		1


	//   ....[41]....
        /*2034*/ 	.word	0x0001faa0
        /*2038*/ 	.word	0x00000003
        /*203c*/ 	.word	0x00000000
        /*2040*/ 	.short	0x010a
        /*2042*/ 	.byte	0x3f
	.zero		1


	//   ....[42]....
        /*2044*/ 	.word	0x0001fb30
        /*2048*/ 	.word	0x00000003
        /*204c*/ 	.word	0x00000000
        /*2050*/ 	.short	0x010a
        /*2052*/ 	.byte	0x3f
	.zero		1


	//   ....[43]....
        /*2054*/ 	.word	0x0001fb90
        /*2058*/ 	.word	0x00000003
        /*205c*/ 	.word	0x00000000
        /*2060*/ 	.short	0x010a
        /*2062*/ 	.byte	0x3f
	.zero		1


	//   ....[44]....
        /*2064*/ 	.word	0x0001fbf0
        /*2068*/ 	.word	0x00000006
        /*206c*/ 	.word	0x00000000
        /*2070*/ 	.short	0x010a
        /*2072*/ 	.byte	0x3f
	.zero		1


	//   ....[45]....
        /*2074*/ 	.word	0x0001fcc0
        /*2078*/ 	.word	0x0000000e
        /*207c*/ 	.word	0x00000058
        /*2080*/ 	.short	0x010a
        /*2082*/ 	.byte	0x3f
	.zero		1


	//   ....[46]....
        /*2084*/ 	.word	0x0001fd90
        /*2088*/ 	.word	0x00000004
        /*208c*/ 	.word	0x00000000
        /*2090*/ 	.short	0x010a
        /*2092*/ 	.byte	0x3f
	.zero		1


	//   ....[47]....
        /*2094*/ 	.word	0x0001fde0
        /*2098*/ 	.word	0x00000003
        /*209c*/ 	.word	0x00000000
        /*20a0*/ 	.short	0x010a
        /*20a2*/ 	.byte	0x3f
	.zero		1


	//   ....[48]....
        /*20a4*/ 	.word	0x0001fe30
        /*20a8*/ 	.word	0x00000003
        /*20ac*/ 	.word	0x00000000
        /*20b0*/ 	.short	0x010a
        /*20b2*/ 	.byte	0x3f
	.zero		1


	//   ....[49]....
        /*20b4*/ 	.word	0x0001fe80
        /*20b8*/ 	.word	0x00000003
        /*20bc*/ 	.word	0x00000000
        /*20c0*/ 	.short	0x010a
        /*20c2*/ 	.byte	0x3f
	.zero		1


	//   ....[50]....
        /*20c4*/ 	.word	0x0001fed0
        /*20c8*/ 	.word	0x00000003
        /*20cc*/ 	.word	0x00000000
        /*20d0*/ 	.short	0x010a
        /*20d2*/ 	.byte	0x3f
	.zero		1


	//   ....[51]....
        /*20d4*/ 	.word	0x0001ff20
        /*20d8*/ 	.word	0x00000003
        /*20dc*/ 	.word	0x00000000
        /*20e0*/ 	.short	0x010a
        /*20e2*/ 	.byte	0x3f
	.zero		1


	//   ....[52]....
        /*20e4*/ 	.word	0x0001ff70
        /*20e8*/ 	.word	0x00000003
        /*20ec*/ 	.word	0x00000000
        /*20f0*/ 	.short	0x010a
        /*20f2*/ 	.byte	0x3f
	.zero		1


	//   ....[53]....
        /*20f4*/ 	.word	0x0001ffc0
        /*20f8*/ 	.word	0x00000003
        /*20fc*/ 	.word	0x00000000
        /*2100*/ 	.short	0x010a
        /*2102*/ 	.byte	0x3f
	.zero		1


	//   ....[54]....
        /*2104*/ 	.word	0x00020010
        /*2108*/ 	.word	0x00000003
        /*210c*/ 	.word	0x00000000
        /*2110*/ 	.short	0x010a
        /*2112*/ 	.byte	0x3f
	.zero		1


	//   ....[55]....
        /*2114*/ 	.word	0x00020060
        /*2118*/ 	.word	0x00000003
        /*211c*/ 	.word	0x00000000
        /*2120*/ 	.short	0x010a
        /*2122*/ 	.byte	0x3f
	.zero		1


	//----- nvinfo : EIATTR_NUM_MBARRIERS
	.align		4
.L_37:
        /*2124*/ 	.byte	0x03, 0x38
        /*2126*/ 	.short	0x0018


	//----- nvinfo : EIATTR_EXIT_INSTR_OFFSETS
	.align		4
        /*2128*/ 	.byte	0x04, 0x1c
        /*212a*/ 	.short	(.L_39 - .L_38)


	//   ....[0]....
.L_38:
        /*212c*/ 	.word	0x00000770


	//   ....[1]....
        /*2130*/ 	.word	0x00001090


	//   ....[2]....
        /*2134*/ 	.word	0x0001e080


	//   ....[3]....
        /*2138*/ 	.word	0x0001e6f0


	//   ....[4]....
        /*213c*/ 	.word	0x0001fb80


	//----- nvinfo : EIATTR_MAX_THREADS
	.align		4
.L_39:
        /*2140*/ 	.byte	0x04, 0x05
        /*2142*/ 	.short	(.L_41 - .L_40)
.L_40:
        /*2144*/ 	.word	0x00000180
        /*2148*/ 	.word	0x00000001
        /*214c*/ 	.word	0x00000001


	//----- nvinfo : EIATTR_CRS_STACK_SIZE
	.align		4
.L_41:
        /*2150*/ 	.byte	0x04, 0x1e
        /*2152*/ 	.short	(.L_43 - .L_42)
.L_42:
        /*2154*/ 	.word	0x00000000


	//----- nvinfo : EIATTR_CBANK_PARAM_SIZE
	.align		4
.L_43:
        /*2158*/ 	.byte	0x03, 0x19
        /*215a*/ 	.short	0x0470


	//----- nvinfo : EIATTR_PARAM_CBANK
	.align		4
        /*215c*/ 	.byte	0x04, 0x0a
        /*215e*/ 	.short	(.L_45 - .L_44)
	.align		4
.L_44:
        /*2160*/ 	.word	index@(.nv.constant0._ZN7cutlass13device_kernelINS_4gemm6kernel13GemmUniversalIN4cute5tupleIJiiiiEEENS1_10collective13CollectiveMmaINS1_34MainloopSm90TmaGmmaWarpSpecializedILi11ENS5_IJNS4_1CILi1EEESB_SB_EEENS1_35KernelTmaWarpSpecializedCooperativeEEENS5_IJNSA_ILi256EEENSA_ILi384EEENSA_ILi16EEEEEENS_6half_tENS5_IJlSB_lEEESJ_SK_NS4_8TiledMMAINS4_8MMA_AtomIJNS4_4SM904GMMA26MMA_64x192x16_F32F16F16_SSILNSO_5MajorE0ELSQ_0ELNSO_7ScaleInE1ELSR_1EEEEEENS4_6LayoutINS5_IJNSA_ILi2EEESB_SB_EEENS5_IJSB_NSA_ILi0EEESX_EEEEENS5_IJNS4_10UnderscoreES10_S10_EEEEENS4_13SM90_TMA_LOADENS4_14ComposedLayoutINS4_7SwizzleILi1ELi4ELi3EEENS4_18smem_ptr_flag_bitsILi16EEENSU_INS5_IJNSA_ILi8EEESH_EEENS5_IJSH_SB_EEEEEEEvNS4_8identityES13_S1D_vS1E_EENS_8epilogue10collective6detail29Sm90TmaWarpSpecializedAdapterINS1H_15DefaultEpilogueISJ_SK_SK_NS1G_6thread17LinearCombinationISJ_Li1EffLNS1L_9ScaleType4KindE0ELNS_15FloatRoundStyleE2ESJ_EENS1_15EpilogueDefaultEEEEEvvEEEEvNT_6ParamsE)
        /*2164*/ 	.short	0x0210
        /*2166*/ 	.short	0x0470


	//----- nvinfo : EIATTR_SW_WAR
	.align		4
.L_45:
        /*2168*/ 	.byte	0x04, 0x36
        /*216a*/ 	.short	(.L_47 - .L_46)
.L_46:
        /*216c*/ 	.word	0x00000008
.L_47:


//--------------------- .nv.callgraph             --------------------------
	.section	.nv.callgraph,"",@"SHT_CUDA_CALLGRAPH"
	.align	4
	.sectionentsize	8
	.align		4
        /*0000*/ 	.word	0x00000000
	.align		4
        /*0004*/ 	.word	0xffffffff
	.align		4
        /*0008*/ 	.word	index@(_ZN7cutlass13device_kernelINS_4gemm6kernel13GemmUniversalIN4cute5tupleIJiiiiEEENS1_10collective13CollectiveMmaINS1_34MainloopSm90TmaGmmaWarpSpecializedILi11ENS5_IJNS4_1CILi1EEESB_SB_EEENS1_35KernelTmaWarpSpecializedCooperativeEEENS5_IJNSA_ILi256EEENSA_ILi384EEENSA_ILi16EEEEEENS_6half_tENS5_IJlSB_lEEESJ_SK_NS4_8TiledMMAINS4_8MMA_AtomIJNS4_4SM904GMMA26MMA_64x192x16_F32F16F16_SSILNSO_5MajorE0ELSQ_0ELNSO_7ScaleInE1ELSR_1EEEEEENS4_6LayoutINS5_IJNSA_ILi2EEESB_SB_EEENS5_IJSB_NSA_ILi0EEESX_EEEEENS5_IJNS4_10UnderscoreES10_S10_EEEEENS4_13SM90_TMA_LOADENS4_14ComposedLayoutINS4_7SwizzleILi1ELi4ELi3EEENS4_18smem_ptr_flag_bitsILi16EEENSU_INS5_IJNSA_ILi8EEESH_EEENS5_IJSH_SB_EEEEEEEvNS4_8identityES13_S1D_vS1E_EENS_8epilogue10collective6detail29Sm90TmaWarpSpecializedAdapterINS1H_15DefaultEpilogueISJ_SK_SK_NS1G_6thread17LinearCombinationISJ_Li1EffLNS1L_9ScaleType4KindE0ELNS_15FloatRoundStyleE2ESJ_EENS1_15EpilogueDefaultEEEEEvvEEEEvNT_6ParamsE)
	.align		4
        /*000c*/ 	.word	index@(__assertfail)
	.align		4
        /*0010*/ 	.word	0x00000000
	.align		4
        /*0014*/ 	.word	0xfffffffe
	.align		4
        /*0018*/ 	.word	0x00000000
	.align		4
        /*001c*/ 	.word	0xfffffffd
	.align		4
        /*0020*/ 	.word	0x00000000
	.align		4
        /*0024*/ 	.word	0xfffffffc


//--------------------- .nv.constant4             --------------------------
	.section	.nv.constant4,"a",@progbits
	.align	8
	.align		8
.nv.constant4:
        /*0000*/ 	.dword	__assertfail
	.align		8
        /*0008*/ 	.dword	__unnamed_1
	.align		8
        /*0010*/ 	.dword	_ZN40_INTERNAL_39c76dbe_4_k_cu_920f1051_111384cuda3std3__45__cpo5beginE
	.align		8
        /*0018*/ 	.dword	_ZN40_INTERNAL_39c76dbe_4_k_cu_920f1051_111384cuda3std3__45__cpo3endE
	.align		8
        /*0020*/ 	.dword	_ZN40_INTERNAL_39c76dbe_4_k_cu_920f1051_111384cuda3std3__45__cpo6cbeginE
	.align		8
        /*0028*/ 	.dword	_ZN40_INTERNAL_39c76dbe_4_k_cu_920f1051_111384cuda3std3__45__cpo4cendE
	.align		8
        /*0030*/ 	.dword	_ZN40_INTERNAL_39c76dbe_4_k_cu_920f1051_111384cuda3std3__442_GLOBAL__N__39c76dbe_4_k_cu_920f1051_111386ignoreE
	.align		8
        /*0038*/ 	.dword	_ZN40_INTERNAL_39c76dbe_4_k_cu_920f1051_111384cuda3std3__419piecewise_constructE
	.align		8
        /*0040*/ 	.dword	_ZN40_INTERNAL_39c76dbe_4_k_cu_920f1051_111384cuda3std3__48in_placeE
	.align		8
        /*0048*/ 	.dword	_ZN40_INTERNAL_39c76dbe_4_k_cu_920f1051_111384cuda3std6ranges3__45__cpo4swapE
	.align		8
        /*0050*/ 	.dword	_ZN40_INTERNAL_39c76dbe_4_k_cu_920f1051_111384cuda3std6ranges3__45__cpo9iter_moveE
	.align		8
        /*0058*/ 	.dword	_ZN40_INTERNAL_39c76dbe_4_k_cu_920f1051_111384cute7productE
	.align		8
        /*0060*/ 	.dword	_ZN40_INTERNAL_39c76dbe_4_k_cu_920f1051_111384cute1_E
	.align		8
        /*0068*/ 	.dword	$str$22
	.align		8
        /*0070*/ 	.dword	$str$23


//--------------------- .text._ZN7cutlass13device_kernelINS_4gemm6kernel13GemmUniversalIN4cute5tupleIJiiiiEEENS1_10collective13CollectiveMmaINS1_34MainloopSm90TmaGmmaWarpSpecializedILi11ENS5_IJNS4_1CILi1EEESB_SB_EEENS1_35KernelTmaWarpSpecializedCooperativeEEENS5_IJNSA_ILi256EEENSA_ILi384EEENSA_ILi16EEEEEENS_6half_tENS5_IJlSB_lEEESJ_SK_NS4_8TiledMMAINS4_8MMA_AtomIJNS4_4SM904GMMA26MMA_64x192x16_F32F16F16_SSILNSO_5MajorE0ELSQ_0ELNSO_7ScaleInE1ELSR_1EEEEEENS4_6LayoutINS5_IJNSA_ILi2EEESB_SB_EEENS5_IJSB_NSA_ILi0EEESX_EEEEENS5_IJNS4_10UnderscoreES10_S10_EEEEENS4_13SM90_TMA_LOADENS4_14ComposedLayoutINS4_7SwizzleILi1ELi4ELi3EEENS4_18smem_ptr_flag_bitsILi16EEENSU_INS5_IJNSA_ILi8EEESH_EEENS5_IJSH_SB_EEEEEEEvNS4_8identityES13_S1D_vS1E_EENS_8epilogue10collective6detail29Sm90TmaWarpSpecializedAdapterINS1H_15DefaultEpilogueISJ_SK_SK_NS1G_6thread17LinearCombinationISJ_Li1EffLNS1L_9ScaleType4KindE0ELNS_15FloatRoundStyleE2ESJ_EENS1_15EpilogueDefaultEEEEEvvEEEEvNT_6ParamsE --------------------------
	.section	.text._ZN7cutlass13device_kernelINS_4gemm6kernel13GemmUniversalIN4cute5tupleIJiiiiEEENS1_10collective13CollectiveMmaINS1_34MainloopSm90TmaGmmaWarpSpecializedILi11ENS5_IJNS4_1CILi1EEESB_SB_EEENS1_35KernelTmaWarpSpecializedCooperativeEEENS5_IJNSA_ILi256EEENSA_ILi384EEENSA_ILi16EEEEEENS_6half_tENS5_IJlSB_lEEESJ_SK_NS4_8TiledMMAINS4_8MMA_AtomIJNS4_4SM904GMMA26MMA_64x192x16_F32F16F16_SSILNSO_5MajorE0ELSQ_0ELNSO_7ScaleInE1ELSR_1EEEEEENS4_6LayoutINS5_IJNSA_ILi2EEESB_SB_EEENS5_IJSB_NSA_ILi0EEESX_EEEEENS5_IJNS4_10UnderscoreES10_S10_EEEEENS4_13SM90_TMA_LOADENS4_14ComposedLayoutINS4_7SwizzleILi1ELi4ELi3EEENS4_18smem_ptr_flag_bitsILi16EEENSU_INS5_IJNSA_ILi8EEESH_EEENS5_IJSH_SB_EEEEEEEvNS4_8identityES13_S1D_vS1E_EENS_8epilogue10collective6detail29Sm90TmaWarpSpecializedAdapterINS1H_15DefaultEpilogueISJ_SK_SK_NS1G_6thread17LinearCombinationISJ_Li1EffLNS1L_9ScaleType4KindE0ELNS_15FloatRoundStyleE2ESJ_EENS1_15EpilogueDefaultEEEEEvvEEEEvNT_6ParamsE,"ax",@progbits
	.align	128
.text._ZN7cutlass13device_kernelINS_4gemm6kernel13GemmUniversalIN4cute5tupleIJiiiiEEENS1_10collective13CollectiveMmaINS1_34MainloopSm90TmaGmmaWarpSpecializedILi11ENS5_IJNS4_1CILi1EEESB_SB_EEENS1_35KernelTmaWarpSpecializedCooperativeEEENS5_IJNSA_ILi256EEENSA_ILi384EEENSA_ILi16EEEEEENS_6half_tENS5_IJlSB_lEEESJ_SK_NS4_8TiledMMAINS4_8MMA_AtomIJNS4_4SM904GMMA26MMA_64x192x16_F32F16F16_SSILNSO_5MajorE0ELSQ_0ELNSO_7ScaleInE1ELSR_1EEEEEENS4_6LayoutINS5_IJNSA_ILi2EEESB_SB_EEENS5_IJSB_NSA_ILi0EEESX_EEEEENS5_IJNS4_10UnderscoreES10_S10_EEEEENS4_13SM90_TMA_LOADENS4_14ComposedLayoutINS4_7SwizzleILi1ELi4ELi3EEENS4_18smem_ptr_flag_bitsILi16EEENSU_INS5_IJNSA_ILi8EEESH_EEENS5_IJSH_SB_EEEEEEEvNS4_8identityES13_S1D_vS1E_EENS_8epilogue10collective6detail29Sm90TmaWarpSpecializedAdapterINS1H_15DefaultEpilogueISJ_SK_SK_NS1G_6thread17LinearCombinationISJ_Li1EffLNS1L_9ScaleType4KindE0ELNS_15FloatRoundStyleE2ESJ_EENS1_15EpilogueDefaultEEEEEvvEEEEvNT_6ParamsE:
        .type           _ZN7cutlass13device_kernelINS_4gemm6kernel13GemmUniversalIN4cute5tupleIJiiiiEEENS1_10collective13CollectiveMmaINS1_34MainloopSm90TmaGmmaWarpSpecializedILi11ENS5_IJNS4_1CILi1EEESB_SB_EEENS1_35KernelTmaWarpSpecializedCooperativeEEENS5_IJNSA_ILi256EEENSA_ILi384EEENSA_ILi16EEEEEENS_6half_tENS5_IJlSB_lEEESJ_SK_NS4_8TiledMMAINS4_8MMA_AtomIJNS4_4SM904GMMA26MMA_64x192x16_F32F16F16_SSILNSO_5MajorE0ELSQ_0ELNSO_7ScaleInE1ELSR_1EEEEEENS4_6LayoutINS5_IJNSA_ILi2EEESB_SB_EEENS5_IJSB_NSA_ILi0EEESX_EEEEENS5_IJNS4_10UnderscoreES10_S10_EEEEENS4_13SM90_TMA_LOADENS4_14ComposedLayoutINS4_7SwizzleILi1ELi4ELi3EEENS4_18smem_ptr_flag_bitsILi16EEENSU_INS5_IJNSA_ILi8EEESH_EEENS5_IJSH_SB_EEEEEEEvNS4_8identityES13_S1D_vS1E_EENS_8epilogue10collective6detail29Sm90TmaWarpSpecializedAdapterINS1H_15DefaultEpilogueISJ_SK_SK_NS1G_6thread17LinearCombinationISJ_Li1EffLNS1L_9ScaleType4KindE0ELNS_15FloatRoundStyleE2ESJ_EENS1_15EpilogueDefaultEEEEEvvEEEEvNT_6ParamsE,@function
        .size           _ZN7cutlass13device_kernelINS_4gemm6kernel13GemmUniversalIN4cute5tupleIJiiiiEEENS1_10collective13CollectiveMmaINS1_34MainloopSm90TmaGmmaWarpSpecializedILi11ENS5_IJNS4_1CILi1EEESB_SB_EEENS1_35KernelTmaWarpSpecializedCooperativeEEENS5_IJNSA_ILi256EEENSA_ILi384EEENSA_ILi16EEEEEENS_6half_tENS5_IJlSB_lEEESJ_SK_NS4_8TiledMMAINS4_8MMA_AtomIJNS4_4SM904GMMA26MMA_64x192x16_F32F16F16_SSILNSO_5MajorE0ELSQ_0ELNSO_7ScaleInE1ELSR_1EEEEEENS4_6LayoutINS5_IJNSA_ILi2EEESB_SB_EEENS5_IJSB_NSA_ILi0EEESX_EEEEENS5_IJNS4_10UnderscoreES10_S10_EEEEENS4_13SM90_TMA_LOADENS4_14ComposedLayoutINS4_7SwizzleILi1ELi4ELi3EEENS4_18smem_ptr_flag_bitsILi16EEENSU_INS5_IJNSA_ILi8EEESH_EEENS5_IJSH_SB_EEEEEEEvNS4_8identityES13_S1D_vS1E_EENS_8epilogue10collective6detail29Sm90TmaWarpSpecializedAdapterINS1H_15DefaultEpilogueISJ_SK_SK_NS1G_6thread17LinearCombinationISJ_Li1EffLNS1L_9ScaleType4KindE0ELNS_15FloatRoundStyleE2ESJ_EENS1_15EpilogueDefaultEEEEEvvEEEEvNT_6ParamsE,(.L_x_847 - _ZN7cutlass13device_kernelINS_4gemm6kernel13GemmUniversalIN4cute5tupleIJiiiiEEENS1_10collective13CollectiveMmaINS1_34MainloopSm90TmaGmmaWarpSpecializedILi11ENS5_IJNS4_1CILi1EEESB_SB_EEENS1_35KernelTmaWarpSpecializedCooperativeEEENS5_IJNSA_ILi256EEENSA_ILi384EEENSA_ILi16EEEEEENS_6half_tENS5_IJlSB_lEEESJ_SK_NS4_8TiledMMAINS4_8MMA_AtomIJNS4_4SM904GMMA26MMA_64x192x16_F32F16F16_SSILNSO_5MajorE0ELSQ_0ELNSO_7ScaleInE1ELSR_1EEEEEENS4_6LayoutINS5_IJNSA_ILi2EEESB_SB_EEENS5_IJSB_NSA_ILi0EEESX_EEEEENS5_IJNS4_10UnderscoreES10_S10_EEEEENS4_13SM90_TMA_LOADENS4_14ComposedLayoutINS4_7SwizzleILi1ELi4ELi3EEENS4_18smem_ptr_flag_bitsILi16EEENSU_INS5_IJNSA_ILi8EEESH_EEENS5_IJSH_SB_EEEEEEEvNS4_8identityES13_S1D_vS1E_EENS_8epilogue10collective6detail29Sm90TmaWarpSpecializedAdapterINS1H_15DefaultEpilogueISJ_SK_SK_NS1G_6thread17LinearCombinationISJ_Li1EffLNS1L_9ScaleType4KindE0ELNS_15FloatRoundStyleE2ESJ_EENS1_15EpilogueDefaultEEEEEvvEEEEvNT_6ParamsE)
        .other          _ZN7cutlass13device_kernelINS_4gemm6kernel13GemmUniversalIN4cute5tupleIJiiiiEEENS1_10collective13CollectiveMmaINS1_34MainloopSm90TmaGmmaWarpSpecializedILi11ENS5_IJNS4_1CILi1EEESB_SB_EEENS1_35KernelTmaWarpSpecializedCooperativeEEENS5_IJNSA_ILi256EEENSA_ILi384EEENSA_ILi16EEEEEENS_6half_tENS5_IJlSB_lEEESJ_SK_NS4_8TiledMMAINS4_8MMA_AtomIJNS4_4SM904GMMA26MMA_64x192x16_F32F16F16_SSILNSO_5MajorE0ELSQ_0ELNSO_7ScaleInE1ELSR_1EEEEEENS4_6LayoutINS5_IJNSA_ILi2EEESB_SB_EEENS5_IJSB_NSA_ILi0EEESX_EEEEENS5_IJNS4_10UnderscoreES10_S10_EEEEENS4_13SM90_TMA_LOADENS4_14ComposedLayoutINS4_7SwizzleILi1ELi4ELi3EEENS4_18smem_ptr_flag_bitsILi16EEENSU_INS5_IJNSA_ILi8EEESH_EEENS5_IJSH_SB_EEEEEEEvNS4_8identityES13_S1D_vS1E_EENS_8epilogue10collective6detail29Sm90TmaWarpSpecializedAdapterINS1H_15DefaultEpilogueISJ_SK_SK_NS1G_6thread17LinearCombinationISJ_Li1EffLNS1L_9ScaleType4KindE0ELNS_15FloatRoundStyleE2ESJ_EENS1_15EpilogueDefaultEEEEEvvEEEEvNT_6ParamsE,@"STO_CUDA_ENTRY STV_DEFAULT"
_ZN7cutlass13device_kernelINS_4gemm6kernel13GemmUniversalIN4cute5tupleIJiiiiEEENS1_10collective13CollectiveMmaINS1_34MainloopSm90TmaGmmaWarpSpecializedILi11ENS5_IJNS4_1CILi1EEESB_SB_EEENS1_35KernelTmaWarpSpecializedCooperativeEEENS5_IJNSA_ILi256EEENSA_ILi384EEENSA_ILi16EEEEEENS_6half_tENS5_IJlSB_lEEESJ_SK_NS4_8TiledMMAINS4_8MMA_AtomIJNS4_4SM904GMMA26MMA_64x192x16_F32F16F16_SSILNSO_5MajorE0ELSQ_0ELNSO_7ScaleInE1ELSR_1EEEEEENS4_6LayoutINS5_IJNSA_ILi2EEESB_SB_EEENS5_IJSB_NSA_ILi0EEESX_EEEEENS5_IJNS4_10UnderscoreES10_S10_EEEEENS4_13SM90_TMA_LOADENS4_14ComposedLayoutINS4_7SwizzleILi1ELi4ELi3EEENS4_18smem_ptr_flag_bitsILi16EEENSU_INS5_IJNSA_ILi8EEESH_EEENS5_IJSH_SB_EEEEEEEvNS4_8identityES13_S1D_vS1E_EENS_8epilogue10collective6detail29Sm90TmaWarpSpecializedAdapterINS1H_15DefaultEpilogueISJ_SK_SK_NS1G_6thread17LinearCombinationISJ_Li1EffLNS1L_9ScaleType4KindE0ELNS_15FloatRoundStyleE2ESJ_EENS1_15EpilogueDefaultEEEEEvvEEEEvNT_6ParamsE:
[----:B------:R-:W0:Y:S02]  /*0000*/  LDC R1, c[0x0][0x28] ;  /* 0x00000a00ff017b82 */ /* 0x000e240000000800 */
[----:B0-----:R-:W-:Y:S01]  /*0010*/  VIADD R1, R1, 0xfffffa48 ;  /* 0xfffffa4801017836 */ /* 0x001fe20000000000 */
[----:B------:R-:W0:Y:S01]  /*0020*/  S2R R2, SR_TID.X ;  /* 0x0000000000027919 */ /* 0x000e220000002100 */
[----:B------:R-:W-:Y:S01]  /*0030*/  ELECT P0, URZ, PT ;  /* 0x00000000003f782f */ /* 0x000fe20003800000 */
[----:B------:R-:W-:Y:S01]  /*0040*/  BSSY B0, `(.L_x_0) ;  /* 0x0000015000007945 */ /* 0x000fe20003800000 */
[--C-:B0-----:R-:W-:Y:S02]  /*0050*/  SHF.R.U32.HI R0, RZ, 0x5, R2.reuse ;  /* 0x00000005ff007819 */ /* 0x101fe40000011602 */
[----:B------:R-:W-:-:S03]  /*0060*/  SHF.R.U32.HI R2, RZ, 0x7, R2 ;  /* 0x00000007ff027819 */ /* 0x000fc60000011602 */
[----:B------:R-:W0:Y:S04]  /*0070*/  SHFL.IDX PT, R3, R0, RZ, 0x1f ;  /* 0x00001fff00037589 */ /* 0x000e2800000e0000 */
[----:B------:R-:W1:Y:S01]  /*0080*/  SHFL.IDX PT, R2, R2, RZ, 0x1f ;  /* 0x00001fff02027589 */ /* 0x000e6200000e0000 */
[----:B0-----:R-:W-:Y:S02]  /*0090*/  R2UR UR4, R3 ;  /* 0x00000000030472ca */ /* 0x001fe400000e0000 */
[----:B-1----:R-:W-:-:S11]  /*00a0*/  R2UR UR6, R2 ;  /* 0x00000000020672ca */ /* 0x002fd600000e0000 */
[----:B------:R-:W-:Y:S02]  /*00b0*/  USHF.R.S32.HI UR5, URZ, 0x1f, UR4 ;  /* 0x0000001f3f057899 */ /* 0x000fe40008011404 */
[----:B------:R-:W-:Y:S02]  /*00c0*/  ISETP.NE.OR P0, PT, RZ, UR4, !P0 ;  /* 0x00000004ff007c0c */ /* 0x000fe4000c705670 */
[----:B------:R-:W-:-:S04]  /*00d0*/  ULEA.HI UR5, UR5, UR4, URZ, 0x2 ;  /* 0x0000000405057291 */ /* 0x000fc8000f8f103f */
[----:B------:R-:W-:-:S04]  /*00e0*/  ULOP3.LUT UR5, UR5, 0xfffffffc, URZ, 0xc0, !UPT ;  /* 0xfffffffc05057892 */ /* 0x000fc8000f8ec03f */
[----:B------:R-:W-:-:S03]  /*00f0*/  UIADD3 UR8, UR4, -UR5, URZ ;  /* 0x8000000504087290 */ /* 0x000fc6000fffe03f */
[----:B------:R-:W-:Y:S09]  /*0100*/  @P0 BRA `(.L_x_1) ;  /* 0x0000000000200947 */ /* 0x000ff20003800000 */
[----:B------:R-:W-:Y:S02]  /*0110*/  ULDC.64 UR4, c[0x0][0x198] ;  /* 0x0000660000047ab9 */ /* 0x000fe40000000a00 */
[----:B------:R-:W-:Y:S02]  /*0120*/  UIADD3 UR10, UP0, UR4, 0xf0, URZ ;  /* 0x000000f0040a7890 */ /* 0x000fe4000ff1e03f */
[----:B------:R-:W-:Y:S02]  /*0130*/  UIADD3 UR4, UP1, UR4, 0x1f0, URZ ;  /* 0x000001f004047890 */ /* 0x000fe4000ff3e03f */
[----:B------:R-:W-:Y:S02]  /*0140*/  UIADD3.X UR11, URZ, UR5, URZ, UP0, !UPT ;  /* 0x000000053f0b7290 */ /* 0x000fe400087fe43f */
[----:B------:R-:W-:-:S07]  /*0150*/  UIADD3.X UR5, URZ, UR5, URZ, UP1, !UPT ;  /* 0x000000053f057290 */ /* 0x000fce0008ffe43f */
[----:B------:R0:W-:Y:S02]  /*0160*/  UTMACCTL.PF [UR10] ;  /* 0x000000000a0079b9 */ /* 0x0001e40008040000 */
[----:B------:R0:W-:Y:S02]  /*0170*/  UTMACCTL.PF [UR4] ;  /* 0x00000000040079b9 */ /* 0x0001e40008040000 */
[----:B0-----:R-:W-:Y:S01]  /*0180*/  NOP ;  /* 0x0000000000007918 */ /* 0x001fe20000000000 */
.L_x_1:
[----:B------:R-:W-:Y:S05]  /*0190*/  BSYNC B0 ;  /* 0x0000000000007941 */ /* 0x000fea0003800000 */
.L_x_0:
[----:B------:R-:W0:Y:S01]  /*01a0*/  SHFL.IDX PT, R2, R0, RZ, 0x1f ;  /* 0x00001fff00027589 */ /* 0x000e2200000e0000 */
[----:B------:R-:W-:Y:S01]  /*01b0*/  UISETP.NE.AND UP0, UPT, UR8, 0x3, UPT ;  /* 0x000000030800788c */ /* 0x000fe2000bf05270 */
[----:B------:R-:W-:Y:S01]  /*01c0*/  ISETP.NE.AND P1, PT, RZ, UR6, PT ;  /* 0x00000006ff007c0c */ /* 0x000fe2000bf25270 */
[----:B------:R-:W-:Y:S02]  /*01d0*/  UIADD3 UR10, UR6, -0x1, URZ ;  /* 0xffffffff060a7890 */ /* 0x000fe4000fffe03f */
[----:B------:R-:W-:Y:S02]  /*01e0*/  UISETP.EQ.OR UP0, UPT, UR8, URZ, !UP0 ;  /* 0x0000003f0800728c */ /* 0x000fe4000c702670 */
[----:B------:R-:W-:Y:S02]  /*01f0*/  UISETP.GE.U32.AND UP1, UPT, UR10, 0x2, UPT ;  /* 0x000000020a00788c */ /* 0x000fe4000bf26070 */
[----:B------:R-:W-:-:S04]  /*0200*/  UISETP.EQ.AND UP0, UPT, UR6, URZ, UP0 ;  /* 0x0000003f0600728c */ /* 0x000fc80008702270 */
[----:B------:R-:W-:-:S04]  /*0210*/  USEL UR40, URZ, 0x1, !UP0 ;  /* 0x000000013f287887 */ /* 0x000fc8000c000000 */
[----:B------:R-:W-:Y:S01]  /*0220*/  USEL UR40, UR40, 0x2, UP1 ;  /* 0x0000000228287887 */ /* 0x000fe20008800000 */
[----:B0-----:R-:W-:-:S13]  /*0230*/  ISETP.NE.AND P0, PT, R2, RZ, PT ;  /* 0x000000ff0200720c */ /* 0x001fda0003f05270 */
[----:B------:R-:W-:Y:S05]  /*0240*/  @P0 BRA `(.L_x_2) ;  /* 0x00000000009c0947 */ /* 0x000fea0003800000 */
[----:B------:R-:W-:Y:S01]  /*0250*/  ELECT P0, URZ, PT ;  /* 0x00000000003f782f */ /* 0x000fe20003800000 */
[----:B------:R-:W-:-:S12]  /*0260*/  BSSY B0, `(.L_x_2) ;  /* 0x0000025000007945 */ /* 0x000fd80003800000 */
[----:B------:R-:W-:Y:S05]  /*0270*/  @!P0 BRA `(.L_x_3) ;  /* 0x00000000008c8947 */ /* 0x000fea0003800000 */
[----:B------:R-:W0:Y:S01]  /*0280*/  S2UR UR9, SR_CgaCtaId ;  /* 0x00000000000979c3 */ /* 0x000e220000008800 */
[----:B------:R-:W-:Y:S01]  /*0290*/  UMOV UR4, 0x400 ;  /* 0x0000040000047882 */ /* 0x000fe20000000000 */
[----:B------:R-:W-:Y:S01]  /*02a0*/  UMOV UR5, 0x1 ;  /* 0x0000000100057882 */ /* 0x000fe20000000000 */
[----:B------:R-:W-:Y:S02]  /*02b0*/  UMOV UR6, 0x100 ;  /* 0x0000010000067882 */ /* 0x000fe40000000000 */
[----:B------:R-:W-:-:S04]  /*02c0*/  UIADD3 UR6, -UR6, 0x100000, URZ ;  /* 0x0010000006067890 */ /* 0x000fc8000fffe13f */
[----:B------:R-:W-:Y:S02]  /*02d0*/  USHF.L.U32 UR7, UR6, 0xb, URZ ;  /* 0x0000000b06077899 */ /* 0x000fe4000800063f */
[----:B------:R-:W-:Y:S02]  /*02e0*/  USHF.L.U32 UR6, UR6, 0x1, URZ ;  /* 0x0000000106067899 */ /* 0x000fe4000800063f */
[----:B0-----:R-:W-:Y:S02]  /*02f0*/  ULEA UR9, UR9, UR4, 0x18 ;  /* 0x0000000409097291 */ /* 0x001fe4000f8ec03f */
[----:B------:R-:W-:-:S04]  /*0300*/  UIADD3 UR4, -UR5, 0x100000, URZ ;  /* 0x0010000005047890 */ /* 0x000fc8000fffe13f */
[----:B------:R-:W-:Y:S02]  /*0310*/  USHF.L.U32 UR5, UR4, 0xb, URZ ;  /* 0x0000000b04057899 */ /* 0x000fe4000800063f */
[----:B------:R-:W-:Y:S01]  /*0320*/  USHF.L.U32 UR4, UR4, 0x1, URZ ;  /* 0x0000000104047899 */ /* 0x000fe2000800063f */
[----:B------:R-:W0:Y:S11]  /*0330*/  FENCE.VIEW.ASYNC.S ;  /* 0x00000000000073c6 */ /* 0x000e360000000000 */
[----:B0-----:R0:W1:Y:S01]  /*0340*/  SYNCS.EXCH.64 URZ, [UR9], UR4 ;  /* 0x00000004093f75b2 */ /* 0x0010620008000100 */
[----:B------:R0:W2:Y:S01]  /*0350*/  SYNCS.EXCH.64 URZ, [UR9+0x58], UR6 ;  /* 0x00005806093f75b2 */ /* 0x0000a20008000100 */
[----:B------:R0:W3:Y:S01]  /*0360*/  SYNCS.EXCH.64 URZ, [UR9+0x8], UR4 ;  /* 0x00000804093f75b2 */ /* 0x0000e20008000100 */
[----:B------:R0:W4:Y:S01]  /*0370*/  SYNCS.EXCH.64 URZ, [UR9+0x60], UR6 ;  /* 0x00006006093f75b2 */ /* 0x0001220008000100 */
[----:B------:R0:W0:Y:S01]  /*0380*/  SYNCS.EXCH.64 URZ, [UR9+0x10], UR4 ;  /* 0x00001004093f75b2 */ /* 0x0000220008000100 */
        /* <DEDUP_REMOVED lines=17> */
[----:B------:R-:W-:Y:S01]  /*04a0*/  NOP ;  /* 0x0000000000007918 */ /* 0x000fe20000000000 */
.L_x_3:
[----:B0-----:R-:W-:Y:S05]  /*04b0*/  BSYNC B0 ;  /* 0x0000000000007941 */ /* 0x001fea0003800000 */
.L_x_2:
[----:B------:R-:W0:Y:S01]  /*04c0*/  SHFL.IDX PT, R0, R0, RZ, 0x1f ;  /* 0x00001fff00007589 */ /* 0x000e2200000e0000 */
[----:B------:R-:W5:Y:S01]  /*04d0*/  LDC R2, c[0x0][0x65c] ;  /* 0x00019700ff027b82 */ /* 0x000f620000000800 */
[----:B------:R-:W-:Y:S01]  /*04e0*/  ELECT P0, URZ, PT ;  /* 0x00000000003f782f */ /* 0x000fe20003800000 */
[----:B------:R-:W-:Y:S01]  /*04f0*/  IMAD.MOV.U32 R5, RZ, RZ, RZ ;  /* 0x000000ffff057224 */ /* 0x000fe200078e00ff */
[----:B------:R-:W1:Y:S01]  /*0500*/  S2R R4, SR_CTAID.X ;  /* 0x0000000000047919 */ /* 0x000e620000002500 */
[----:B------:R-:W-:Y:S01]  /*0510*/  UMOV UR4, 0x20 ;  /* 0x0000002000047882 */ /* 0x000fe20000000000 */
[----:B------:R-:W-:Y:S01]  /*0520*/  NOP ;  /* 0x0000000000007918 */ /* 0x000fe20000000000 */
[----:B------:R-:W-:Y:S01]  /*0530*/  NOP ;  /* 0x0000000000007918 */ /* 0x000fe20000000000 */
[----:B------:R-:W-:Y:S02]  /*0540*/  LOP3.LUT R22, R22, 0xfffff7ff, RZ, 0xc0, !PT ;  /* 0xfffff7ff16167812 */ /* 0x000fe400078ec0ff */
[----:B0-----:R-:W-:-:S02]  /*0550*/  ISETP.NE.OR P0, PT, R0, RZ, !P0 ;  /* 0x000000ff0000720c */ /* 0x001fc40004705670 */
[----:B-----5:R-:W-:Y:S01]  /*0560*/  ISETP.NE.AND P2, PT, R2, 0x1, PT ;  /* 0x000000010200780c */ /* 0x020fe20003f45270 */
[----:B------:R-:W0:Y:S10]  /*0570*/  S2R R0, SR_CTAID.Y ;  /* 0x0000000000007919 */ /* 0x000e340000002600 */
[----:B------:R-:W-:Y:S01]  /*0580*/  VOTEU.ALL UP0, P0 ;  /* 0x00000000003f7886 */ /* 0x000fe20000000000 */
[----:B------:R-:W-:Y:S01]  /*0590*/  VOTEU.ALL UP1, P0 ;  /* 0x00000000003f7886 */ /* 0x000fe20000020000 */
[----:B------:R-:W1:Y:S01]  /*05a0*/  @P2 LDC R7, c[0x0][0x10] ;  /* 0x00000400ff072b82 */ /* 0x000e620000000800 */
[----:B------:R-:W-:Y:S01]  /*05b0*/  @P2 IMAD.MOV.U32 R3, RZ, RZ, RZ ;  /* 0x000000ffff032224 */ /* 0x000fe200078e00ff */
[----:B------:R-:W-:Y:S01]  /*05c0*/  @P2 LOP3.LUT R22, R22, 0x800, RZ, 0xfc, !PT ;  /* 0x0000080016162812 */ /* 0x000fe200078efcff */
[----:B------:R-:W-:Y:S01]  /*05d0*/  @P2 IMAD.MOV.U32 R11, RZ, RZ, RZ ;  /* 0x000000ffff0b2224 */ /* 0x000fe200078e00ff */
[----:B------:R-:W-:Y:S01]  /*05e0*/  @!UP0 UMOV UR6, 0x400 ;  /* 0x0000040000068882 */ /* 0x000fe20000000000 */
[----:B------:R-:W-:-:S04]  /*05f0*/  @!UP0 UIADD3 UR4, -UR4, 0x100000, URZ ;  /* 0x0010000004048890 */ /* 0x000fc8000fffe13f */
[----:B------:R-:W-:Y:S02]  /*0600*/  @!UP0 USHF.L.U32 UR5, UR4, 0xb, URZ ;  /* 0x0000000b04058899 */ /* 0x000fe4000800063f */
[----:B------:R-:W-:Y:S01]  /*0610*/  @!UP0 USHF.L.U32 UR4, UR4, 0x1, URZ ;  /* 0x0000000104048899 */ /* 0x000fe2000800063f */
[----:B------:R-:W5:Y:S08]  /*0620*/  @!P2 LDC R9, c[0x0][0xc] ;  /* 0x00000300ff09ab82 */ /* 0x000f700000000800 */
[----:B------:R-:W2:Y:S01]  /*0630*/  @!UP0 S2UR UR7, SR_CgaCtaId ;  /* 0x00000000000789c3 */ /* 0x000ea20000008800 */
[----:B0-----:R-:W-:-:S04]  /*0640*/  @P2 IMAD.MOV.U32 R2, RZ, RZ, R0 ;  /* 0x000000ffff022224 */ /* 0x001fc800078e0000 */
[----:B-1----:R-:W-:-:S04]  /*0650*/  @P2 IMAD.WIDE.U32 R6, R4, R7, R2 ;  /* 0x0000000704062225 */ /* 0x002fc800078e0002 */
[----:B------:R-:W-:Y:S02]  /*0660*/  @P2 IMAD.MOV.U32 R16, RZ, RZ, R6 ;  /* 0x000000ffff102224 */ /* 0x000fe400078e0006 */
[----:B------:R-:W-:Y:S02]  /*0670*/  @P2 IMAD.IADD R17, R7, 0x1, R11 ;  /* 0x0000000107112824 */ /* 0x000fe400078e020b */
[----:B-----5:R-:W-:-:S04]  /*0680*/  @!P2 IMAD.WIDE.U32 R2, R9, R0, R4 ;  /* 0x000000000902a225 */ /* 0x020fc800078e0004 */
[----:B------:R-:W-:Y:S02]  /*0690*/  @!P2 IMAD.MOV.U32 R16, RZ, RZ, R2 ;  /* 0x000000ffff10a224 */ /* 0x000fe400078e0002 */
[----:B------:R-:W-:Y:S01]  /*06a0*/  @!P2 IMAD.MOV.U32 R17, RZ, RZ, R3 ;  /* 0x000000ffff11a224 */ /* 0x000fe200078e0003 */
[----:B--2---:R-:W-:Y:S02]  /*06b0*/  @!UP0 ULEA UR6, UR7, UR6, 0x18 ;  /* 0x0000000607068291 */ /* 0x004fe4000f8ec03f */
[----:B------:R0:W-:Y:S01]  /*06c0*/  STL [R1+0x304], R16 ;  /* 0x0003041001007387 */ /* 0x0001e20000100800 */
[----:B------:R-:W-:-:S03]  /*06d0*/  VOTEU.ALL UP0, P0 ;  /* 0x00000000003f7886 */ /* 0x000fc60000000000 */
[----:B------:R0:W-:Y:S04]  /*06e0*/  STL [R1+0x300], R17 ;  /* 0x0003001101007387 */ /* 0x0001e80000100800 */
[----:B------:R-:W1:Y:S02]  /*06f0*/  FENCE.VIEW.ASYNC.S ;  /* 0x00000000000073c6 */ /* 0x000e640000000000 */
[----:B-1----:R0:W3:Y:S01]  /*0700*/  @!UP0 SYNCS.EXCH.64 URZ, [UR6+0xc0], UR4 ;  /* 0x0000c004063f85b2 */ /* 0x0020e20008000100 */
[----:B------:R0:W3:Y:S01]  /*0710*/  @!UP1 SYNCS.EXCH.64 URZ, [UR6+0xc8], UR4 ;  /* 0x0000c804063f95b2 */ /* 0x0000e20008000100 */
[----:B------:R-:W-:Y:S01]  /*0720*/  NOP ;  /* 0x0000000000007918 */ /* 0x000fe20000000000 */
[----:B---34-:R-:W-:Y:S06]  /*0730*/  BAR.SYNC.DEFER_BLOCKING 0x0 ;  /* 0x0000000000007b1d */ /* 0x018fec0000010000 */
[----:B0-----:R-:W-:Y:S05]  /*0740*/  @!P1 BRA `(.L_x_4) ;  /* 0x000001d800509947 */ /* 0x001fea0003800000 */
[----:B------:R-:W-:-:S06]  /*0750*/  UISETP.GT.U32.AND UP0, UPT, UR10, 0x1, UPT ;  /* 0x000000010a00788c */ /* 0x000fcc000bf04070 */
[----:B------:R-:W-:-:S13]  /*0760*/  PLOP3.LUT P0, PT, PT, PT, UP0, 0x80, 0x0 ;  /* 0x000000000000781c */ /* 0x000fda0003f0f008 */
[----:B------:R-:W-:Y:S05]  /*0770*/  @P0 EXIT ;  /* 0x000000000000094d */ /* 0x000fea0003800000 */
[----:B------:R-:W-:Y:S01]  /*0780*/  ULDC.64 UR4, c[0x0][0x650] ;  /* 0x0001940000047ab9 */ /* 0x000fe20000000a00 */
[----:B------:R-:W-:Y:S01]  /*0790*/  UMOV UR41, 0xffffffff ;  /* 0xffffffff00297882 */ /* 0x000fe20000000000 */
[----:B------:R-:W-:Y:S01]  /*07a0*/  ISETP.GE.U32.AND P0, PT, R16, UR4, PT ;  /* 0x0000000410007c0c */ /* 0x000fe2000bf06070 */
[----:B------:R-:W-:Y:S01]  /*07b0*/  UMOV UR42, 0xffffffff ;  /* 0xffffffff002a7882 */ /* 0x000fe20000000000 */
[----:B------:R-:W-:Y:S01]  /*07c0*/  UMOV UR45, 0xffffffff ;  /* 0xffffffff002d7882 */ /* 0x000fe20000000000 */
[----:B------:R-:W-:Y:S02]  /*07d0*/  PRMT R6, RZ, 0x7610, R6 ;  /* 0x00007610ff067816 */ /* 0x000fe40000000006 */
[----:B------:R-:W-:-:S13]  /*07e0*/  ISETP.GE.U32.AND.EX P0, PT, R17, UR5, PT, P0 ;  /* 0x0000000511007c0c */ /* 0x000fda000bf06100 */
[----:B------:R-:W-:Y:S05]  /*07f0*/  @P0 BRA `(.L_x_5) ;  /* 0x00000004006c0947 */ /* 0x000fea0003800000 */
[----:B------:R-:W0:Y:S01]  /*0800*/  LDC.64 R12, c[0x0][0x628] ;  /* 0x00018a00ff0c7b82 */ /* 0x000e220000000a00 */
[----:B------:R-:W-:Y:S02]  /*0810*/  IMAD.MOV.U32 R2, RZ, RZ, R16 ;  /* 0x000000ffff027224 */ /* 0x000fe400078e0010 */
[----:B------:R-:W-:-:S05]  /*0820*/  IMAD.MOV.U32 R3, RZ, RZ, R17 ;  /* 0x000000ffff037224 */ /* 0x000fca00078e0011 */
[----:B------:R-:W1:Y:S08]  /*0830*/  LDC R10, c[0x0][0x630] ;  /* 0x00018c00ff0a7b82 */ /* 0x000e700000000800 */
[----:B------:R-:W2:Y:S01]  /*0840*/  LDC.64 R14, c[0x0][0x620] ;  /* 0x00018800ff0e7b82 */ /* 0x000ea20000000a00 */
[----:B0-----:R-:W-:-:S04]  /*0850*/  ISETP.NE.U32.AND P0, PT, R12, RZ, PT ;  /* 0x000000ff0c00720c */ /* 0x001fc80003f05070 */
[----:B------:R-:W-:-:S13]  /*0860*/  ISETP.NE.AND.EX P0, PT, R13, RZ, PT, P0 ;  /* 0x000000ff0d00720c */ /* 0x000fda0003f05300 */
[----:B-12---:R-:W-:Y:S05]  /*0870*/  @!P0 BRA `(.L_x_6) ;  /* 0x0000000000288947 */ /* 0x006fea0003800000 */
[----:B------:R-:W0:Y:S02]  /*0880*/  LDC R9, c[0x0][0x634] ;  /* 0x00018d00ff097b82 */ /* 0x000e240000000800 */
[----:B0-----:R-:W-:-:S05]  /*0890*/  IADD3 R9, P0, R16, R9, RZ ;  /* 0x0000000910097210 */ /* 0x001fca0007f1e0ff */
[----:B------:R-:W-:-:S04]  /*08a0*/  IMAD.X R11, RZ, RZ, R17, P0 ;  /* 0x000000ffff0b7224 */ /* 0x000fc800000e0611 */
[----:B------:R-:W-:-:S04]  /*08b0*/  IMAD.WIDE.U32 R2, R11, R12, RZ ;  /* 0x0000000c0b027225 */ /* 0x000fc800078e00ff */
[----:B------:R-:W-:-:S04]  /*08c0*/  IMAD.WIDE.U32 R6, P0, R9, R13, R2 ;  /* 0x0000000d09067225 */ /* 0x000fc80007800002 */
[----:B------:R-:W-:-:S04]  /*08d0*/  IMAD.WIDE.U32 R2, R9, R12, RZ ;  /* 0x0000000c09027225 */ /* 0x000fc800078e00ff */
[----:B------:R-:W-:Y:S01]  /*08e0*/  IMAD.X R9, RZ, RZ, RZ, P0 ;  /* 0x000000ffff097224 */ /* 0x000fe200000e06ff */
[----:B------:R-:W-:Y:S01]  /*08f0*/  IADD3 RZ, P0, R3, R6, RZ ;  /* 0x0000000603ff7210 */ /* 0x000fe20007f1e0ff */
[----:B------:R-:W-:-:S04]  /*0900*/  IMAD.MOV.U32 R8, RZ, RZ, R7 ;  /* 0x000000ffff087224 */ /* 0x000fc800078e0007 */
[----:B------:R-:W-:-:S08]  /*0910*/  IMAD.WIDE.U32.X R2, R11, R13, R8, P0 ;  /* 0x0000000d0b027225 */ /* 0x000fd000000e0408 */
.L_x_6:
[-CC-:B------:R-:W-:Y:S01]  /*0920*/  SHF.R.U64 R24, R2, R10.reuse, R3.reuse ;  /* 0x0000000a02187219 */ /* 0x180fe20000001203 */
[----:B------:R-:W0:Y:S01]  /*0930*/  LDC.64 R18, c[0x0][0x640] ;  /* 0x00019000ff127b82 */ /* 0x000e220000000a00 */
[----:B------:R-:W-:Y:S01]  /*0940*/  SHF.R.U32.HI R2, RZ, R10, R3 ;  /* 0x0000000aff027219 */ /* 0x000fe20000011603 */
[----:B------:R-:W-:Y:S01]  /*0950*/  ULDC UR4, c[0x0][0x150] ;  /* 0x0000540000047ab9 */ /* 0x000fe20000000800 */
[----:B------:R-:W-:Y:S01]  /*0960*/  IADD3 R9, P0, RZ, -R24, RZ ;  /* 0x80000018ff097210 */ /* 0x000fe20007f1e0ff */
[----:B------:R-:W-:Y:S01]  /*0970*/  IMAD.MOV.U32 R3, RZ, RZ, R17 ;  /* 0x000000ffff037224 */ /* 0x000fe200078e0011 */
[----:B------:R-:W-:-:S03]  /*0980*/  I2FP.F32.U32 R5, R4 ;  /* 0x0000000400057245 */ /* 0x000fc60000201000 */
[----:B------:R-:W1:Y:S01]  /*0990*/  LDC R8, c[0x0][0x618] ;  /* 0x00018600ff087b82 */ /* 0x000e620000000800 */
[----:B------:R-:W-:Y:S02]  /*09a0*/  IMAD.X R11, RZ, RZ, ~R2, P0 ;  /* 0x000000ffff0b7224 */ /* 0x000fe400000e0e02 */
[----:B------:R-:W-:Y:S01]  /*09b0*/  FMUL R5, R5, UR4 ;  /* 0x0000000405057c20 */ /* 0x000fe20008400000 */
[----:B------:R-:W-:Y:S01]  /*09c0*/  IMAD.MOV.U32 R2, RZ, RZ, R16 ;  /* 0x000000ffff027224 */ /* 0x000fe200078e0010 */
[----:B------:R-:W-:Y:S01]  /*09d0*/  ULDC UR4, c[0x0][0x154] ;  /* 0x0000550000047ab9 */ /* 0x000fe20000000800 */
[-C--:B------:R-:W-:Y:S02]  /*09e0*/  IMAD R6, R11, R14.reuse, RZ ;  /* 0x0000000e0b067224 */ /* 0x080fe400078e02ff */
[C---:B------:R-:W-:Y:S01]  /*09f0*/  IMAD.WIDE.U32 R2, R9.reuse, R14, R2 ;  /* 0x0000000e09027225 */ /* 0x040fe200078e0002 */
[----:B------:R-:W2:Y:S01]  /*0a00*/  LDC R7, c[0x0][0x144] ;  /* 0x00005100ff077b82 */ /* 0x000ea20000000800 */
[----:B------:R-:W3:Y:S02]  /*0a10*/  F2I.U32.TRUNC.NTZ R5, R5 ;  /* 0x0000000500057305 */ /* 0x000ee4000020f000 */
[----:B------:R-:W-:-:S04]  /*0a20*/  IMAD R9, R9, R15, R6 ;  /* 0x0000000f09097224 */ /* 0x000fc800078e0206 */
[----:B------:R-:W-:Y:S01]  /*0a30*/  IMAD.IADD R3, R3, 0x1, R9 ;  /* 0x0000000103037824 */ /* 0x000fe200078e0209 */
[----:B------:R-:W4:Y:S01]  /*0a40*/  LDC R10, c[0x0][0x608] ;  /* 0x00018200ff0a7b82 */ /* 0x000f220000000800 */
[----:B0-----:R-:W-:-:S04]  /*0a50*/  ISETP.NE.U32.AND P0, PT, R18, RZ, PT ;  /* 0x000000ff1200720c */ /* 0x001fc80003f05070 */
[----:B------:R-:W-:-:S03]  /*0a60*/  ISETP.NE.AND.EX P0, PT, R19, RZ, PT, P0 ;  /* 0x000000ff1300720c */ /* 0x000fc60003f05300 */
[----:B------:R-:W0:Y:S01]  /*0a70*/  LDC R15, c[0x0][0x658] ;  /* 0x00019600ff0f7b82 */ /* 0x000e220000000800 */
[----:B-1----:R-:W-:Y:S01]  /*0a80*/  SHF.R.U64 R12, R2, R8, R3 ;  /* 0x00000008020c7219 */ /* 0x002fe20000001203 */
[----:B---3--:R-:W-:Y:S01]  /*0a90*/  IMAD.MOV R6, RZ, RZ, -R5 ;  /* 0x000000ffff067224 */ /* 0x008fe200078e0a05 */
[----:B------:R-:W-:Y:S02]  /*0aa0*/  I2FP.F32.U32 R2, R0 ;  /* 0x0000000000027245 */ /* 0x000fe40000201000 */
[----:B------:R-:W-:-:S03]  /*0ab0*/  SHF.R.U32.HI R5, RZ, R8, R3 ;  /* 0x00000008ff057219 */ /* 0x000fc60000011603 */
[----:B------:R-:W1:Y:S01]  /*0ac0*/  LDC R13, c[0x0][0x148] ;  /* 0x00005200ff0d7b82 */ /* 0x000e620000000800 */
[----:B--2---:R-:W-:Y:S02]  /*0ad0*/  IMAD R8, R7, R6, R4 ;  /* 0x0000000607087224 */ /* 0x004fe400078e0204 */
[----:B------:R-:W-:Y:S01]  /*0ae0*/  FMUL R3, R2, UR4 ;  /* 0x0000000402037c20 */ /* 0x000fe20008400000 */
[----:B------:R-:W-:Y:S02]  /*0af0*/  IMAD.MOV.U32 R2, RZ, RZ, -0x1 ;  /* 0xffffffffff027424 */ /* 0x000fe400078e00ff */
[----:B------:R-:W-:Y:S01]  /*0b00*/  IMAD.MOV.U32 R6, RZ, RZ, 0x1 ;  /* 0x00000001ff067424 */ /* 0x000fe200078e00ff */
[----:B------:R2:W3:Y:S01]  /*0b10*/  F2I.U32.TRUNC.NTZ R11, R3 ;  /* 0x00000003000b7305 */ /* 0x0004e2000020f000 */
[----:B------:R-:W1:Y:S01]  /*0b20*/  LDC R17, c[0x0][0x600] ;  /* 0x00018000ff117b82 */ /* 0x000e620000000800 */
[-CC-:B----4-:R-:W-:Y:S02]  /*0b30*/  SHF.R.U64 R23, R12, R10.reuse, R5.reuse ;  /* 0x0000000a0c177219 */ /* 0x190fe40000001205 */
[----:B------:R-:W-:-:S05]  /*0b40*/  SHF.R.U32.HI R4, RZ, R10, R5 ;  /* 0x0000000aff047219 */ /* 0x000fca0000011605 */
[----:B------:R-:W4:Y:S01]  /*0b50*/  LDC R14, c[0x0][0x648] ;  /* 0x00019200ff0e7b82 */ /* 0x000f220000000800 */
[-CC-:B0-----:R-:W-:Y:S02]  /*0b60*/  SHF.R.U64 R20, R23, R15.reuse, R4.reuse ;  /* 0x0000000f17147219 */ /* 0x181fe40000001204 */
[-C--:B------:R-:W-:Y:S02]  /*0b70*/  SHF.L.U32 R2, R2, R15.reuse, RZ ;  /* 0x0000000f02027219 */ /* 0x080fe400000006ff */
[-C--:B------:R-:W-:Y:S02]  /*0b80*/  SHF.R.U32.HI R4, RZ, R15.reuse, R4 ;  /* 0x0000000fff047219 */ /* 0x080fe40000011604 */
[----:B------:R-:W-:Y:S01]  /*0b90*/  LOP3.LUT R10, RZ, R2, RZ, 0x33, !PT ;  /* 0x00000002ff0a7212 */ /* 0x000fe200078e33ff */
[----:B------:R-:W0:Y:S01]  /*0ba0*/  LDC R21, c[0x0][0x638] ;  /* 0x00018e00ff157b82 */ /* 0x000e220000000800 */
[----:B------:R-:W-:Y:S01]  /*0bb0*/  SHF.L.U32 R9, R6, R15, RZ ;  /* 0x0000000f06097219 */ /* 0x000fe200000006ff */
[----:B------:R-:W-:-:S02]  /*0bc0*/  IMAD.MOV.U32 R2, RZ, RZ, R20 ;  /* 0x000000ffff027224 */ /* 0x000fc400078e0014 */
[----:B--2---:R-:W-:-:S04]  /*0bd0*/  IMAD.MOV.U32 R3, RZ, RZ, R4 ;  /* 0x000000ffff037224 */ /* 0x004fc800078e0004 */
[----:B------:R-:W2:Y:S01]  /*0be0*/  LDC R16, c[0x0][0x610] ;  /* 0x00018400ff107b82 */ /* 0x000ea20000000800 */
[----:B---3--:R-:W-:Y:S05]  /*0bf0*/  @!P0 BRA `(.L_x_7) ;  /* 0x0000000000288947 */ /* 0x008fea0003800000 */
[----:B------:R-:W3:Y:S02]  /*0c00*/  LDC R7, c[0x0][0x64c] ;  /* 0x00019300ff077b82 */ /* 0x000ee40000000800 */
[----:B---3--:R-:W-:-:S05]  /*0c10*/  IADD3 R7, P0, R20, R7, RZ ;  /* 0x0000000714077210 */ /* 0x008fca0007f1e0ff */
        /* <DEDUP_REMOVED lines=8> */
.L_x_7:
[----:B----4-:R-:W-:Y:S01]  /*0ca0*/  SHF.R.U64 R2, R2, R14, R3 ;  /* 0x0000000e02027219 */ /* 0x010fe20000001203 */
[----:B-1----:R-:W-:Y:S01]  /*0cb0*/  VIADD R3, R17, 0xffffffff ;  /* 0xffffffff11037836 */ /* 0x002fe20000000000 */
[----:B------:R-:W-:Y:S01]  /*0cc0*/  LOP3.LUT R10, R23, R10, RZ, 0xc0, !PT ;  /* 0x0000000a170a7212 */ /* 0x000fe200078ec0ff */
[----:B------:R-:W-:Y:S01]  /*0cd0*/  IMAD.MOV R11, RZ, RZ, -R11 ;  /* 0x000000ffff0b7224 */ /* 0x000fe200078e0a0b */
[----:B------:R-:W-:Y:S01]  /*0ce0*/  R2UR UR45, R24 ;  /* 0x00000000182d72ca */ /* 0x000fe200000e0000 */
[----:B------:R-:W-:Y:S01]  /*0cf0*/  IMAD.MOV R4, RZ, RZ, -R2 ;  /* 0x000000ffff047224 */ /* 0x000fe200078e0a02 */
[----:B------:R-:W-:Y:S01]  /*0d00*/  LOP3.LUT R3, R12, R3, RZ, 0xc0, !PT ;  /* 0x000000030c037212 */ /* 0x000fe200078ec0ff */
[----:B------:R-:W-:Y:S02]  /*0d10*/  @P2 IMAD R8, R13, R11, R0 ;  /* 0x0000000b0d082224 */ /* 0x000fe400078e0200 */
[----:B------:R-:W-:Y:S02]  /*0d20*/  IMAD R9, R9, R2, R10 ;  /* 0x0000000209097224 */ /* 0x000fe400078e020a */
[----:B0-----:R-:W-:-:S02]  /*0d30*/  IMAD R0, R4, R21, R20 ;  /* 0x0000001504007224 */ /* 0x001fc400078e0214 */
[----:B--2---:R-:W-:Y:S02]  /*0d40*/  IMAD R8, R9, R16, R8 ;  /* 0x0000001009087224 */ /* 0x004fe400078e0208 */
[----:B------:R-:W-:Y:S02]  /*0d50*/  IMAD R3, R0, R17, R3 ;  /* 0x0000001100037224 */ /* 0x000fe400078e0203 */
[----:B------:R-:W-:-:S03]  /*0d60*/  IMAD.MOV.U32 R6, RZ, RZ, 0x1 ;  /* 0x00000001ff067424 */ /* 0x000fc600078e00ff */
[----:B------:R-:W-:Y:S02]  /*0d70*/  SEL R0, R3, R8, !P2 ;  /* 0x0000000803007207 */ /* 0x000fe40005000000 */
[----:B------:R-:W-:Y:S02]  /*0d80*/  SEL R8, R8, R3, !P2 ;  /* 0x0000000308087207 */ /* 0x000fe40005000000 */
[----:B------:R-:W-:Y:S02]  /*0d90*/  R2UR UR42, R0 ;  /* 0x00000000002a72ca */ /* 0x000fe400000e0000 */
[----:B------:R-:W-:-:S15]  /*0da0*/  R2UR UR41, R8 ;  /* 0x00000000082972ca */ /* 0x000fde00000e0000 */
.L_x_5:
[----:B------:R-:W-:-:S08]  /*0db0*/  NOP ;  /* 0x0000000000007918 */ /* 0x000fd00000000000 */
[----:B------:R-:W0:Y:S02]  /*0dc0*/  USETMAXREG.TRY_ALLOC.CTAPOOL UP0, 0xf0 ;  /* 0x000000f0000079c8 */ /* 0x000e240008000600 */
[----:B0-----:R-:W-:-:S13]  /*0dd0*/  PLOP3.LUT P0, PT, PT, PT, UP0, 0x80, 0x0 ;  /* 0x000000000000781c */ /* 0x001fda0003f0f008 */
[----:B------:R-:W-:Y:S05]  /*0de0*/  @!P0 BRA `(.L_x_5) ;  /* 0xfffffffc00f08947 */ /* 0x000fea000383ffff */
[----:B------:R-:W-:Y:S01]  /*0df0*/  ULDC.64 UR4, c[0x0][0x598] ;  /* 0x0001660000047ab9 */ /* 0x000fe20000000a00 */
[----:B------:R-:W-:Y:S01]  /*0e00*/  ULDC.64 UR36, c[0x0][0x208] ;  /* 0x0000820000247ab9 */ /* 0x000fe20000000a00 */
[----:B------:R-:W-:-:S04]  /*0e10*/  ISETP.NE.U32.AND P0, PT, RZ, UR4, PT ;  /* 0x00000004ff007c0c */ /* 0x000fc8000bf05070 */
[----:B------:R-:W-:-:S13]  /*0e20*/  ISETP.NE.AND.EX P0, PT, RZ, UR5, PT, P0 ;  /* 0x00000005ff007c0c */ /* 0x000fda000bf05300 */
[----:B------:R-:W-:Y:S05]  /*0e30*/  @!P0 BRA `(.L_x_8) ;  /* 0x00000000001c8947 */ /* 0x000fea0003800000 */
[----:B------:R-:W0:Y:S02]  /*0e40*/  LDC.64 R2, c[0x0][0x598] ;  /* 0x00016600ff027b82 */ /* 0x000e240000000a00 */
[----:B0-----:R-:W2:Y:S02]  /*0e50*/  LDG.E.64 R2, desc[UR36][R2.64] ;  /* 0x0000002402027981 */ /* 0x001ea4000c1e1b00 */
[----:B--2---:R-:W-:-:S04]  /*0e60*/  ISETP.NE.U32.AND P0, PT, R2, RZ, PT ;  /* 0x000000ff0200720c */ /* 0x004fc80003f05070 */
[----:B------:R-:W-:-:S13]  /*0e70*/  ISETP.NE.AND.EX P0, PT, R3, RZ, PT, P0 ;  /* 0x000000ff0300720c */ /* 0x000fda0003f05300 */
[----:B------:R-:W-:Y:S05]  /*0e80*/  @!P0 BRA `(.L_x_8) ;  /* 0x0000000000088947 */ /* 0x000fea0003800000 */
[----:B------:R0:W5:Y:S01]  /*0e90*/  LD.E R2, desc[UR36][R2.64] ;  /* 0x0000002402027980 */ /* 0x000162000c101900 */
[----:B------:R-:W-:Y:S05]  /*0ea0*/  BRA `(.L_x_9) ;  /* 0x0000000000247947 */ /* 0x000fea0003800000 */
.L_x_8:
[----:B------:R-:W-:Y:S02]  /*0eb0*/  ULDC.64 UR4, c[0x0][0x588] ;  /* 0x0001620000047ab9 */ /* 0x000fe40000000a00 */
[----:B------:R-:W-:-:S04]  /*0ec0*/  ISETP.NE.U32.AND P0, PT, RZ, UR4, PT ;  /* 0x00000004ff007c0c */ /* 0x000fc8000bf05070 */
[----:B------:R-:W-:-:S13]  /*0ed0*/  ISETP.NE.AND.EX P0, PT, RZ, UR5, PT, P0 ;  /* 0x00000005ff007c0c */ /* 0x000fda000bf05300 */
[----:B------:R-:W-:Y:S05]  /*0ee0*/  @!P0 BRA `(.L_x_10) ;  /* 0x00000000000c8947 */ /* 0x000fea0003800000 */
[----:B------:R-:W0:Y:S02]  /*0ef0*/  LDC.64 R2, c[0x0][0x588] ;  /* 0x00016200ff027b82 */ /* 0x000e240000000a00 */
[----:B0-----:R1:W5:Y:S01]  /*0f00*/  LDG.E R2, desc[UR36][R2.64] ;  /* 0x0000002402027981 */ /* 0x001362000c1e1900 */
[----:B------:R-:W-:Y:S05]  /*0f10*/  BRA `(.L_x_9) ;  /* 0x0000000000087947 */ /* 0x000fea0003800000 */
.L_x_10:
[----:B------:R-:W-:Y:S02]  /*0f20*/  ULDC UR4, c[0x0][0x580] ;  /* 0x0001600000047ab9 */ /* 0x000fe40000000800 */
[----:B------:R-:W-:-:S07]  /*0f30*/  IMAD.U32 R2, RZ, RZ, UR4 ;  /* 0x00000004ff027e24 */ /* 0x000fce000f8e00ff */
.L_x_9:
[----:B------:R-:W-:Y:S02]  /*0f40*/  ULDC.64 UR4, c[0x0][0x5a0] ;  /* 0x0001680000047ab9 */ /* 0x000fe40000000a00 */
[----:B------:R-:W-:-:S04]  /*0f50*/  ISETP.NE.U32.AND P0, PT, RZ, UR4, PT ;  /* 0x00000004ff007c0c */ /* 0x000fc8000bf05070 */
[----:B------:R-:W-:-:S13]  /*0f60*/  ISETP.NE.AND.EX P0, PT, RZ, UR5, PT, P0 ;  /* 0x00000005ff007c0c */ /* 0x000fda000bf05300 */
[----:B------:R-:W-:Y:S05]  /*0f70*/  @!P0 BRA `(.L_x_11) ;  /* 0x00000000001c8947 */ /* 0x000fea0003800000 */
[----:B------:R-:W2:Y:S02]  /*0f80*/  LDC.64 R4, c[0x0][0x5a0] ;  /* 0x00016800ff047b82 */ /* 0x000ea40000000a00 */
[----:B--2---:R-:W2:Y:S02]  /*0f90*/  LDG.E.64 R4, desc[UR36][R4.64] ;  /* 0x0000002404047981 */ /* 0x004ea4000c1e1b00 */
[----:B--2---:R-:W-:-:S04]  /*0fa0*/  ISETP.NE.U32.AND P0, PT, R4, RZ, PT ;  /* 0x000000ff0400720c */ /* 0x004fc80003f05070 */
[----:B------:R-:W-:-:S13]  /*0fb0*/  ISETP.NE.AND.EX P0, PT, R5, RZ, PT, P0 ;  /* 0x000000ff0500720c */ /* 0x000fda0003f05300 */
[----:B------:R-:W-:Y:S05]  /*0fc0*/  @!P0 BRA `(.L_x_11) ;  /* 0x0000000000088947 */ /* 0x000fea0003800000 */
[----:B------:R2:W5:Y:S01]  /*0fd0*/  LD.E R16, desc[UR36][R4.64] ;  /* 0x0000002404107980 */ /* 0x000562000c101900 */
[----:B------:R-:W-:Y:S05]  /*0fe0*/  BRA `(.L_x_12) ;  /* 0x0000000000247947 */ /* 0x000fea0003800000 */
.L_x_11:
[----:B------:R-:W-:Y:S02]  /*0ff0*/  ULDC.64 UR4, c[0x0][0x590] ;  /* 0x0001640000047ab9 */ /* 0x000fe40000000a00 */
[----:B------:R-:W-:-:S04]  /*1000*/  ISETP.NE.U32.AND P0, PT, RZ, UR4, PT ;  /* 0x00000004ff007c0c */ /* 0x000fc8000bf05070 */
[----:B------:R-:W-:-:S13]  /*1010*/  ISETP.NE.AND.EX P0, PT, RZ, UR5, PT, P0 ;  /* 0x00000005ff007c0c */ /* 0x000fda000bf05300 */
[----:B------:R-:W-:Y:S05]  /*1020*/  @!P0 BRA `(.L_x_13) ;  /* 0x00000000000c8947 */ /* 0x000fea0003800000 */
[----:B------:R-:W2:Y:S02]  /*1030*/  LDC.64 R16, c[0x0][0x590] ;  /* 0x00016400ff107b82 */ /* 0x000ea40000000a00 */
[----:B--2---:R3:W5:Y:S01]  /*1040*/  LDG.E R16, desc[UR36][R16.64] ;  /* 0x0000002410107981 */ /* 0x004762000c1e1900 */
[----:B------:R-:W-:Y:S05]  /*1050*/  BRA `(.L_x_12) ;  /* 0x0000000000087947 */ /* 0x000fea0003800000 */
.L_x_13:
[----:B------:R-:W-:Y:S02]  /*1060*/  ULDC UR4, c[0x0][0x584] ;  /* 0x0001610000047ab9 */ /* 0x000fe40000000800 */
[----:B------:R-:W-:-:S07]  /*1070*/  IMAD.U32 R16, RZ, RZ, UR4 ;  /* 0x00000004ff107e24 */ /* 0x000fce000f8e00ff */
.L_x_12:
[----:B------:R-:W-:-:S13]  /*1080*/  LOP3.LUT P0, RZ, R6, 0xff, RZ, 0xc0, !PT ;  /* 0x000000ff06ff7812 */ /* 0x000fda000780c0ff */
[----:B------:R-:W-:Y:S05]  /*1090*/  @!P0 EXIT ;  /* 0x000000000000894d */ /* 0x000fea0003800000 */
[----:B------:R-:W-:Y:S01]  /*10a0*/  ULDC UR4, c[0x0][0x28c] ;  /* 0x0000a30000047ab9 */ /* 0x000fe20000000800 */
[----:B------:R-:W-:Y:S01]  /*10b0*/  UMOV UR38, URZ ;  /* 0x0000003f00267c82 */ /* 0x000fe20008000000 */
[----:B------:R-:W-:Y:S01]  /*10c0*/  UIADD3 UR4, UR4, 0xf, URZ ;  /* 0x0000000f04047890 */ /* 0x000fe2000fffe03f */
[----:B------:R-:W-:-:S03]  /*10d0*/  UMOV UR39, URZ ;  /* 0x0000003f00277c82 */ /* 0x000fc60008000000 */
[----:B------:R-:W-:-:S04]  /*10e0*/  USHF.R.S32.HI UR5, URZ, 0x1f, UR4 ;  /* 0x0000001f3f057899 */ /* 0x000fc80008011404 */
[----:B------:R-:W-:-:S04]  /*10f0*/  ULEA.HI UR5, UR5, UR4, URZ, 0x4 ;  /* 0x0000000405057291 */ /* 0x000fc8000f8f203f */
[----:B------:R-:W-:-:S12]  /*1100*/  USHF.R.S32.HI UR43, URZ, 0x4, UR5 ;  /* 0x000000043f2b7899 */ /* 0x000fd80008011405 */
.L_x_797:
[----:B----4-:R-:W4:Y:S01]  /*1110*/  S2R R0, SR_TID.X ;  /* 0x0000000000007919 */ /* 0x010f220000002100 */
[----:B------:R-:W0:Y:S01]  /*1120*/  S2UR UR6, SR_CgaCtaId ;  /* 0x00000000000679c3 */ /* 0x000e220000008800 */
[----:B------:R-:W-:Y:S02]  /*1130*/  UMOV UR44, 0x400 ;  /* 0x00000400002c7882 */ /* 0x000fe40000000000 */
[----:B0-----:R-:W-:Y:S01]  /*1140*/  ULEA UR44, UR6, UR44, 0x18 ;  /* 0x0000002c062c7291 */ /* 0x001fe2000f8ec03f */
[----:B----4-:R-:W-:-:S04]  /*1150*/  LOP3.LUT R0, R0, 0x80, RZ, 0xc0, !PT ;  /* 0x0000008000007812 */ /* 0x010fc800078ec0ff */
[----:B------:R-:W-:-:S06]  /*1160*/  SHF.R.U32.HI R0, RZ, 0x7, R0 ;  /* 0x00000007ff007819 */ /* 0x000fcc0000011600 */
[----:B------:R-:W0:Y:S02]  /*1170*/  SHFL.IDX PT, R0, R0, RZ, 0x1f ;  /* 0x00001fff00007589 */ /* 0x000e2400000e0000 */
[----:B0-----:R-:W-:-:S13]  /*1180*/  R2UR UR4, R0 ;  /* 0x00000000000472ca */ /* 0x001fda00000e0000 */
[----:B------:R-:W-:-:S04]  /*1190*/  ULEA.HI UR5, UR4, UR4, URZ, 0x1 ;  /* 0x0000000404057291 */ /* 0x000fc8000f8f083f */
[----:B------:R-:W-:-:S04]  /*11a0*/  ULOP3.LUT UR5, UR5, 0x1ffffe, URZ, 0xc0, !UPT ;  /* 0x001ffffe05057892 */ /* 0x000fc8000f8ec03f */
[----:B------:R-:W-:-:S03]  /*11b0*/  UIADD3 UR5, UR4, -UR5, URZ ;  /* 0x8000000504057290 */ /* 0x000fc6000fffe03f */
[----:B------:R-:W-:Y:S01]  /*11c0*/  ULDC UR4, c[0x0][0x28c] ;  /* 0x0000a30000047ab9 */ /* 0x000fe20000000800 */
[----:B------:R-:W-:Y:S01]  /*11d0*/  ULEA UR5, UR5, UR44, 0xb ;  /* 0x0000002c05057291 */ /* 0x000fe2000f8e583f */
[----:B------:R-:W-:-:S03]  /*11e0*/  ISETP.LT.AND P0, PT, RZ, UR4, PT ;  /* 0x00000004ff007c0c */ /* 0x000fc6000bf01270 */
[----:B------:R-:W-:-:S04]  /*11f0*/  UIADD3 UR5, UR5, 0x180, URZ ;  /* 0x0000018005057890 */ /* 0x000fc8000fffe03f */
[----:B------:R-:W-:-:S04]  /*1200*/  USHF.R.U32.HI UR5, URZ, 0x4, UR5 ;  /* 0x000000043f057899 */ /* 0x000fc80008011605 */
[----:B------:R-:W-:Y:S02]  /*1210*/  ULOP3.LUT UR46, UR5, 0x3fff, URZ, 0xc0, !UPT ;  /* 0x00003fff052e7892 */ /* 0x000fe4000f8ec03f */
[----:B-1-3-5:R-:W-:Y:S10]  /*1220*/  @P0 BRA `(.L_x_14) ;  /* 0x0000000000400947 */ /* 0x02aff40003800000 */
[----:B------:R-:W-:Y:S01]  /*1230*/  MOV R0, 0x0 ;  /* 0x0000000000007802 */ /* 0x000fe20000000f00 */
[----:B------:R-:W-:Y:S01]  /*1240*/  ULDC.64 UR4, c[0x4][0x68] ;  /* 0x01001a0000047ab9 */ /* 0x000fe20000000a00 */
[----:B------:R-:W-:Y:S01]  /*1250*/  ULDC.64 UR6, c[0x4][0x8] ;  /* 0x0100020000067ab9 */ /* 0x000fe20000000a00 */
[----:B--2---:R-:W-:Y:S01]  /*1260*/  IMAD.U32 R4, RZ, RZ, UR4 ;  /* 0x00000004ff047e24 */ /* 0x004fe2000f8e00ff */
[----:B------:R0:W2:Y:S01]  /*1270*/  LDC.64 R14, c[0x4][R0] ;  /* 0x01000000000e7b82 */ /* 0x0000a20000000a00 */
[----:B------:R-:W-:Y:S01]  /*1280*/  IMAD.U32 R5, RZ, RZ, UR5 ;  /* 0x00000005ff057e24 */ /* 0x000fe2000f8e00ff */
[----:B------:R-:W-:Y:S01]  /*1290*/  ULDC.64 UR4, c[0x4][0x70] ;  /* 0x01001c0000047ab9 */ /* 0x000fe20000000a00 */
[----:B------:R-:W-:Y:S02]  /*12a0*/  IMAD.U32 R10, RZ, RZ, UR6 ;  /* 0x00000006ff0a7e24 */ /* 0x000fe4000f8e00ff */
[----:B------:R-:W-:Y:S02]  /*12b0*/  IMAD.U32 R6, RZ, RZ, UR4 ;  /* 0x00000004ff067e24 */ /* 0x000fe4000f8e00ff */
[----:B------:R-:W-:-:S02]  /*12c0*/  IMAD.U32 R7, RZ, RZ, UR5 ;  /* 0x00000005ff077e24 */ /* 0x000fc4000f8e00ff */
[----:B------:R-:W-:Y:S02]  /*12d0*/  IMAD.U32 R11, RZ, RZ, UR7 ;  /* 0x00000007ff0b7e24 */ /* 0x000fe4000f8e00ff */
[----:B------:R-:W-:Y:S02]  /*12e0*/  IMAD.MOV.U32 R8, RZ, RZ, 0x1e1 ;  /* 0x000001e1ff087424 */ /* 0x000fe400078e00ff */
[----:B------:R-:W-:Y:S02]  /*12f0*/  IMAD.MOV.U32 R12, RZ, RZ, 0x1 ;  /* 0x00000001ff0c7424 */ /* 0x000fe400078e00ff */
[----:B0-----:R-:W-:-:S07]  /*1300*/  IMAD.MOV.U32 R13, RZ, RZ, RZ ;  /* 0x000000ffff0d7224 */ /* 0x001fce00078e00ff */
[----:B------:R-:W-:-:S07]  /*1310*/  LEPC R20, `(.L_x_14) ;  /* 0x000000001014794e */ /* 0x000fce0000000000 */
[----:B-123-5:R-:W-:Y:S05]  /*1320*/  CALL.ABS.NOINC R14 ;  /* 0x000000000e007343 */ /* 0x02efea0003c00000 */
.L_x_14:
[----:B------:R-:W-:-:S06]  /*1330*/  ULOP3.LUT UR4, UR40, 0x1, URZ, 0xfc, !UPT ;  /* 0x0000000128047892 */ /* 0x000fcc000f8efc3f */
[----:B------:R-:W-:-:S05]  /*1340*/  IMAD.U32 R0, RZ, RZ, UR4 ;  /* 0x00000004ff007e24 */ /* 0x000fca000f8e00ff */
[----:B------:R-:W-:-:S13]  /*1350*/  ISETP.NE.AND P0, PT, R0, 0x3, PT ;  /* 0x000000030000780c */ /* 0x000fda0003f05270 */
[----:B------:R-:W-:Y:S05]  /*1360*/  @!P0 BRA `(.L_x_15) ;  /* 0x0000000000048947 */ /* 0x000fea0003800000 */
[----:B------:R-:W-:Y:S01]  /*1370*/  BPT.TRAP 0x1 ;  /* 0x000000040000795c */ /* 0x000fe20000300000 */
.L_x_15:
[----:B-1----:R-:W-:Y:S02]  /*1380*/  IMAD.U32 R3, RZ, RZ, UR39 ;  /* 0x00000027ff037e24 */ /* 0x002fe4000f8e00ff */
[----:B------:R-:W-:-:S03]  /*1390*/  IMAD.U32 R0, RZ, RZ, UR38 ;  /* 0x00000026ff007e24 */ /* 0x000fc6000f8e00ff */
[----:B------:R-:W-:Y:S02]  /*13a0*/  LEA R3, R3, UR44, 0x3 ;  /* 0x0000002c03037c11 */ /* 0x000fe4000f8e18ff */
[----:B------:R-:W-:-:S04]  /*13b0*/  SHF.L.U32 R0, R0, 0x1f, RZ ;  /* 0x0000001f00007819 */ /* 0x000fc800000006ff */
[----:B------:R0:W1:Y:S01]  /*13c0*/  SYNCS.PHASECHK.TRANS64.TRYWAIT P1, [R3+URZ], R0 ;  /* 0x00000000030075a7 */ /* 0x000062000802017f */
[----:B------:R-:W-:Y:S05]  /*13d0*/  @!P0 BRA `(.L_x_16) ;  /* 0x0000000000048947 */ /* 0x000fea0003800000 */
[----:B------:R-:W-:Y:S01]  /*13e0*/  BPT.TRAP 0x1 ;  /* 0x000000040000795c */ /* 0x000fe20000300000 */
.L_x_16:
[----:B-1----:R-:W-:Y:S05]  /*13f0*/  @P1 BRA `(.L_x_17) ;  /* 0x0000000000081947 */ /* 0x002fea0003800000 */
[----:B------:R-:W1:Y:S02]  /*1400*/  SYNCS.PHASECHK.TRANS64.TRYWAIT P1, [R3+URZ], R0 ;  /* 0x00000000030075a7 */ /* 0x000e64000802017f */
[----:B-1----:R-:W-:Y:S05]  /*1410*/  @!P1 BRA `(.L_x_18) ;  /* 0x000001e400dc9947 */ /* 0x002fea0003800000 */
.L_x_17:
[----:B------:R-:W-:-:S04]  /*1420*/  UISETP.LT.AND UP0, UPT, UR43, 0x1, UPT ;  /* 0x000000012b00788c */ /* 0x000fc8000bf01270 */
[----:B------:R-:W-:-:S06]  /*1430*/  USEL UR4, UR43, 0x1, UP0 ;  /* 0x000000012b047887 */ /* 0x000fcc0008000000 */
[----:B--2---:R-:W-:Y:S01]  /*1440*/  IMAD.U32 R5, RZ, RZ, UR4 ;  /* 0x00000004ff057e24 */ /* 0x004fe2000f8e00ff */
[----:B------:R-:W-:Y:S05]  /*1450*/  WARPSYNC.ALL ;  /* 0x0000000000007948 */ /* 0x000fea0003800000 */
[----:B------:R-:W-:-:S04]  /*1460*/  IADD3 R5, -R5, UR43, RZ ;  /* 0x0000002b05057c10 */ /* 0x000fc8000fffe1ff */
[----:B------:R-:W-:Y:S01]  /*1470*/  ISETP.GE.AND P1, PT, R5, 0x1, PT ;  /* 0x000000010500780c */ /* 0x000fe20003f26270 */
[----:B------:R-:W-:Y:S01]  /*1480*/  UIADD3 UR4, UR44, 0x16180, URZ ;  /* 0x000161802c047890 */ /* 0x000fe2000fffe03f */
[----:B------:R-:W-:Y:S01]  /*1490*/  WARPGROUP.ARRIVE ;  /* 0x00000000000079c5 */ /* 0x000fe20000000000 */
[----:B------:R-:W-:Y:S02]  /*14a0*/  ULOP3.LUT UR12, UR46, 0x10000, URZ, 0xfc, !UPT ;  /* 0x000100002e0c7892 */ /* 0x000fe4000f8efc3f */
[----:B------:R-:W-:Y:S01]  /*14b0*/  USHF.R.U32.HI UR4, URZ, 0x4, UR4 ;  /* 0x000000043f047899 */ /* 0x000fe20008011604 */
[----:B------:R-:W-:Y:S01]  /*14c0*/  UMOV UR5, 0xc0000010 ;  /* 0xc000001000057882 */ /* 0x000fe20000000000 */
[----:B------:R-:W-:Y:S02]  /*14d0*/  UMOV UR7, 0xc0000010 ;  /* 0xc000001000077882 */ /* 0x000fe40000000000 */
[----:B------:R-:W-:Y:S01]  /*14e0*/  ULOP3.LUT UR4, UR4, 0x3fff, URZ, 0xc0, !UPT ;  /* 0x00003fff04047892 */ /* 0x000fe2000f8ec03f */
[----:B------:R-:W-:Y:S01]  /*14f0*/  UMOV UR9, UR5 ;  /* 0x0000000500097c82 */ /* 0x000fe20008000000 */
[----:B------:R-:W-:-:S02]  /*1500*/  UMOV UR11, 0xc0000010 ;  /* 0xc0000010000b7882 */ /* 0x000fc40000000000 */
[----:B------:R-:W-:Y:S02]  /*1510*/  ULOP3.LUT UR13, UR4, 0x10000, URZ, 0xfc, !UPT ;  /* 0x00010000040d7892 */ /* 0x000fe4000f8efc3f */
[----:B------:R-:W-:Y:S02]  /*1520*/  ULEA UR4, UR39, UR12, 0x9 ;  /* 0x0000000c27047291 */ /* 0x000fe4000f8e483f */
[----:B------:R-:W-:-:S04]  /*1530*/  UIMAD UR6, UR39, 0x300, UR13 ;  /* 0x00000300270678a4 */ /* 0x000fc8000f8e020d */
[----:B------:R-:W-:Y:S01]  /*1540*/  UIADD3 UR10, UR6, 0x180, URZ ;  /* 0x00000180060a7890 */ /* 0x000fe2000fffe03f */
[----:B------:R-:W-:-:S04]  /*1550*/  UMOV UR8, UR4 ;  /* 0x0000000400087c82 */ /* 0x000fc80008000000 */
[----:B------:R-:W-:Y:S03]  /*1560*/  HGMMA.64x192x16.F32 R24, gdesc[UR4], RZ, !UPT, gsb0 ;  /* 0x02e00000041879f0 */ /* 0x000fe6000c0008ff */
[----:B------:R-:W-:Y:S02]  /*1570*/  WARPGROUP.DEPBAR.LE gsb0, 0x0 ;  /* 0x00008000000079c5 */ /* 0x000fe40000010000 */
[----:B------:R-:W-:Y:S01]  /*1580*/  WARPGROUP.ARRIVE ;  /* 0x00000000000079c5 */ /* 0x000fe20000000000 */
[----:B------:R-:W-:Y:S04]  /*1590*/  STL.64 [R1+0x180], R24 ;  /* 0x0001801801007387 */ /* 0x000fe80000100a00 */
[----:B------:R-:W-:Y:S10]  /*15a0*/  STL.64 [R1+0x188], R26 ;  /* 0x0001881a01007387 */ /* 0x000ff40000100a00 */
[----:B------:R-:W-:Y:S01]  /*15b0*/  HGMMA.64x192x16.F32 R120, gdesc[UR8], RZ, !UPT, gsb0 ;  /* 0x02e00000087879f0 */ /* 0x000fe2000c0008ff */
[----:B------:R-:W-:Y:S01]  /*15c0*/  UIADD3 UR8, UR4, 0x100, URZ ;  /* 0x0000010004087890 */ /* 0x000fe2000fffe03f */
[----:B------:R-:W-:Y:S01]  /*15d0*/  STL.64 [R1+0x190], R28 ;  /* 0x0001901c01007387 */ /* 0x000fe20000100a00 */
[----:B------:R-:W-:-:S02]  /*15e0*/  UMOV UR9, 0xc0000010 ;  /* 0xc000001000097882 */ /* 0x000fc40000000000 */
[----:B------:R-:W-:Y:S01]  /*15f0*/  UMOV UR5, UR9 ;  /* 0x0000000900057c82 */ /* 0x000fe20008000000 */
[----:B------:R-:W-:Y:S02]  /*1600*/  STL.64 [R1+0x198], R30 ;  /* 0x0001981e01007387 */ /* 0x000fe40000100a00 */
[----:B------:R-:W-:Y:S02]  /*1610*/  UMOV UR4, UR8 ;  /* 0x0000000800047c82 */ /* 0x000fe40008000000 */
[----:B------:R-:W-:Y:S04]  /*1620*/  STL.64 [R1+0x1a0], R32 ;  /* 0x0001a02001007387 */ /* 0x000fe80000100a00 */
        /* <DEDUP_REMOVED lines=42> */
[----:B------:R2:W-:Y:S01]  /*18d0*/  STL.64 [R1+0x2f8], R118 ;  /* 0x0002f87601007387 */ /* 0x0005e20000100a00 */
[----:B------:R-:W-:-:S02]  /*18e0*/  WARPGROUP.DEPBAR.LE gsb0, 0x0 ;  /* 0x00008000000079c5 */ /* 0x000fc40000010000 */
[----:B--2---:R-:W-:Y:S01]  /*18f0*/  WARPGROUP.ARRIVE ;  /* 0x00000000000079c5 */ /* 0x004fe20000000000 */
[----:B------:R-:W-:Y:S04]  /*1900*/  STL.64 [R1+0x430], R214 ;  /* 0x000430d601007387 */ /* 0x000fe80000100a00 */
[----:B------:R-:W-:Y:S01]  /*1910*/  STL.64 [R1+0x428], R212 ;  /* 0x000428d401007387 */ /* 0x000fe20000100a00 */
[----:B------:R-:W-:Y:S03]  /*1920*/  HGMMA.64x192x16.F32 R24, gdesc[UR8], RZ, !UPT, gsb0 ;  /* 0x02e00000081879f0 */ /* 0x000fe6000c0008ff */
        /* <DEDUP_REMOVED lines=37> */
[----:B--2---:R-:W-:-:S06]  /*1b80*/  WARPGROUP.ARRIVE ;  /* 0x00000000000079c5 */ /* 0x004fcc0000000000 */
[----:B------:R-:W-:Y:S03]  /*1b90*/  HGMMA.64x192x16.F32 R140, gdesc[UR4], RZ, !UPT, gsb0 ;  /* 0x02e00000048c79f0 */ /* 0x000fe6000c0008ff */
[----:B------:R-:W-:Y:S02]  /*1ba0*/  WARPGROUP.DEPBAR.LE gsb0, 0x0 ;  /* 0x00008000000079c5 */ /* 0x000fe40000010000 */
[----:B------:R-:W-:Y:S04]  /*1bb0*/  STL.64 [R1], R140 ;  /* 0x0000008c01007387 */ /* 0x000fe80000100a00 */
        /* <DEDUP_REMOVED lines=36> */
[----:B------:R2:W-:Y:S04]  /*1e00*/  STL.64 [R1+0x128], R214 ;  /* 0x000128d601007387 */ /* 0x0005e80000100a00 */
        /* <DEDUP_REMOVED lines=10> */
[----:B--2---:R4:W5:Y:S04]  /*1eb0*/  LDL.LU.64 R214, [R1+0x430] ;  /* 0x0004300001d67983 */ /* 0x0049680000300a00 */
[----:B------:R4:W5:Y:S04]  /*1ec0*/  LDL.LU.64 R212, [R1+0x428] ;  /* 0x0004280001d47983 */ /* 0x0009680000300a00 */
        /* <DEDUP_REMOVED lines=35> */
[----:B------:R4:W5:Y:S01]  /*2100*/  LDL.LU.64 R140, [R1+0x308] ;  /* 0x00030800018c7983 */ /* 0x0009620000300a00 */
[----:B------:R-:W-:Y:S05]  /*2110*/  @!P1 BRA `(.L_x_19) ;  /* 0x0000001800ac9947 */ /* 0x000fea0003800000 */
[----:B------:R-:W-:Y:S01]  /*2120*/  UIADD3 UR4, UR39, 0x1, URZ ;  /* 0x0000000127047890 */ /* 0x000fe2000fffe03f */
[----:B01----:R-:W-:Y:S01]  /*2130*/  IMAD.MOV.U32 R0, RZ, RZ, R5 ;  /* 0x000000ffff007224 */ /* 0x003fe200078e0005 */
[----:B------:R-:W-:Y:S02]  /*2140*/  UMOV UR15, UR39 ;  /* 0x00000027000f7c82 */ /* 0x000fe40008000000 */
[----:B------:R-:W-:-:S04]  /*2150*/  UISETP.NE.AND UP0, UPT, UR4, 0xb, UPT ;  /* 0x0000000b0400788c */ /* 0x000fc8000bf05270 */
[----:B------:R-:W-:Y:S02]  /*2160*/  USEL UR5, URZ, 0x1, UP0 ;  /* 0x000000013f057887 */ /* 0x000fe40008000000 */
[----:B------:R-:W-:Y:S02]  /*2170*/  USEL UR14, UR4, URZ, UP0 ;  /* 0x0000003f040e7287 */ /* 0x000fe40008000000 */
[----:B------:R-:W-:-:S06]  /*2180*/  ULOP3.LUT UR5, UR38, UR5, URZ, 0x3c, !UPT ;  /* 0x0000000526057292 */ /* 0x000fcc000f8e3c3f */
[----:B------:R-:W-:-:S07]  /*2190*/  IMAD.U32 R3, RZ, RZ, UR5 ;  /* 0x00000005ff037e24 */ /* 0x000fce000f8e00ff */
.L_x_26:
[----:B-12---:R-:W-:Y:S05]  /*21a0*/  @!P0 BRA `(.L_x_20) ;  /* 0x0000000000048947 */ /* 0x006fea0003800000 */
[----:B------:R-:W-:Y:S01]  /*21b0*/  BPT.TRAP 0x1 ;  /* 0x000000040000795c */ /* 0x000fe20000300000 */
.L_x_20:
[----:B------:R-:W-:Y:S01]  /*21c0*/  ULEA UR4, UR14, UR44, 0x3 ;  /* 0x0000002c0e047291 */ /* 0x000fe2000f8e183f */
[----:B------:R-:W-:-:S08]  /*21d0*/  SHF.L.U32 R4, R3, 0x1f, RZ ;  /* 0x0000001f03047819 */ /* 0x000fd000000006ff */
[----:B------:R0:W1:Y:S01]  /*21e0*/  SYNCS.PHASECHK.TRANS64.TRYWAIT P1, [UR4], R4 ;  /* 0x00000004ff0075a7 */ /* 0x0000620008020144 */
[----:B------:R-:W-:Y:S05]  /*21f0*/  @!P0 BRA `(.L_x_21) ;  /* 0x0000000000048947 */ /* 0x000fea0003800000 */
[----:B------:R-:W-:Y:S01]  /*2200*/  BPT.TRAP 0x1 ;  /* 0x000000040000795c */ /* 0x000fe20000300000 */
.L_x_21:
[----:B-1----:R-:W-:Y:S05]  /*2210*/  @P1 BRA `(.L_x_22) ;  /* 0x0000000000081947 */ /* 0x002fea0003800000 */
[----:B------:R-:W1:Y:S02]  /*2220*/  SYNCS.PHASECHK.TRANS64.TRYWAIT P1, [UR4], R4 ;  /* 0x00000004ff0075a7 */ /* 0x000e640008020144 */
[----:B-1----:R-:W-:Y:S05]  /*2230*/  @!P1 BRA `(.L_x_23) ;  /* 0x000001d800689947 */ /* 0x002fea0003800000 */
.L_x_22:
        /* <DEDUP_REMOVED lines=48> */
[----:B--2---:R-:W2:Y:S04]  /*2540*/  LDL.LU.64 R24, [R1+0x180] ;  /* 0x0001800001187983 */ /* 0x004ea80000300a00 */
[----:B------:R-:W2:Y:S04]  /*2550*/  LDL.LU.64 R26, [R1+0x188] ;  /* 0x00018800011a7983 */ /* 0x000ea80000300a00 */
        /* <DEDUP_REMOVED lines=45> */
[----:B------:R-:W2:Y:S01]  /*2830*/  LDL.LU.64 R118, [R1+0x2f8] ;  /* 0x0002f80001767983 */ /* 0x000ea20000300a00 */
[----:B------:R-:W-:-:S02]  /*2840*/  ULEA UR4, UR14, UR12, 0x9 ;  /* 0x0000000c0e047291 */ /* 0x000fc4000f8e483f */
[----:B------:R-:W-:Y:S01]  /*2850*/  UIMAD UR6, UR14, 0x300, UR13 ;  /* 0x000003000e0678a4 */ /* 0x000fe2000f8e020d */
[----:B------:R-:W-:Y:S01]  /*2860*/  UMOV UR5, 0xc0000010 ;  /* 0xc000001000057882 */ /* 0x000fe20000000000 */
[----:B------:R-:W-:Y:S02]  /*2870*/  UMOV UR7, 0xc0000010 ;  /* 0xc000001000077882 */ /* 0x000fe40000000000 */
[----:B------:R-:W-:Y:S01]  /*2880*/  UIADD3 UR10, UR6, 0x180, URZ ;  /* 0x00000180060a7890 */ /* 0x000fe2000fffe03f */
[----:B------:R-:W-:Y:S01]  /*2890*/  UMOV UR8, UR4 ;  /* 0x0000000400087c82 */ /* 0x000fe20008000000 */
[----:B------:R-:W-:Y:S01]  /*28a0*/  UMOV UR9, UR5 ;  /* 0x0000000500097c82 */ /* 0x000fe20008000000 */
[----:B------:R-:W-:Y:S01]  /*28b0*/  UMOV UR11, 0xc0000010 ;  /* 0xc0000010000b7882 */ /* 0x000fe20000000000 */
[----:B--2---:R-:W-:-:S06]  /*28c0*/  WARPGROUP.ARRIVE ;  /* 0x00000000000079c5 */ /* 0x004fcc0000000000 */
[----:B------:R-:W-:Y:S03]  /*28d0*/  HGMMA.64x192x16.F32 R24, gdesc[UR4], R24, gsb0 ;  /* 0x02e00000041879f0 */ /* 0x000fe60008000818 */
[----:B------:R-:W-:Y:S02]  /*28e0*/  WARPGROUP.DEPBAR.LE gsb0, 0x0 ;  /* 0x00008000000079c5 */ /* 0x000fe40000010000 */
[----:B------:R-:W-:Y:S04]  /*28f0*/  STL.64 [R1+0x180], R24 ;  /* 0x0001801801007387 */ /* 0x000fe80000100a00 */
[----:B------:R-:W-:Y:S04]  /*2900*/  STL.64 [R1+0x188], R26 ;  /* 0x0001881a01007387 */ /* 0x000fe80000100a00 */
[----:B------:R-:W-:Y:S04]  /*2910*/  STL.64 [R1+0x190], R28 ;  /* 0x0001901c01007387 */ /* 0x000fe80000100a00 */
[----:B------:R-:W-:Y:S04]  /*2920*/  STL.64 [R1+0x198], R30 ;  /* 0x0001981e01007387 */ /* 0x000fe80000100a00 */
[----:B------:R-:W-:Y:S04]  /*2930*/  STL.64 [R1+0x1a0], R32 ;  /* 0x0001a02001007387 */ /* 0x000fe80000100a00 */
[----:B------:R-:W-:Y:S04]  /*2940*/  STL.64 [R1+0x1a8], R34 ;  /* 0x0001a82201007387 */ /* 0x000fe80000100a00 */
[----:B------:R-:W-:Y:S04]  /*2950*/  STL.64 [R1+0x1b0], R36 ;  /* 0x0001b02401007387 */ /* 0x000fe80000100a00 */
[----:B------:R-:W-:Y:S01]  /*2960*/  STL.64 [R1+0x1b8], R38 ;  /* 0x0001b82601007387 */ /* 0x000fe20000100a00 */
[----:B-----5:R-:W-:-:S03]  /*2970*/  WARPGROUP.ARRIVE ;  /* 0x00000000000079c5 */ /* 0x020fc60000000000 */
[----:B------:R-:W-:Y:S03]  /*2980*/  STL.64 [R1+0x1c0], R40 ;  /* 0x0001c02801007387 */ /* 0x000fe60000100a00 */
[----:B------:R-:W-:Y:S01]  /*2990*/  HGMMA.64x192x16.F32 R120, gdesc[UR8], R120, gsb0 ;  /* 0x02e00000087879f0 */ /* 0x000fe20008000878 */
        /* <DEDUP_REMOVED lines=87> */
[----:B------:R-:W-:-:S03]  /*2f10*/  WARPGROUP.DEPBAR.LE gsb0, 0x0 ;  /* 0x00008000000079c5 */ /* 0x000fc60000010000 */
        /* <DEDUP_REMOVED lines=38> */
[----:B0-----:R-:W3:Y:S04]  /*3180*/  LDL.LU.64 R140, [R1] ;  /* 0x00000000018c7983 */ /* 0x001ee80000300a00 */
[----:B------:R-:W3:Y:S04]  /*3190*/  LDL.LU.64 R142, [R1+0x8] ;  /* 0x00000800018e7983 */ /* 0x000ee80000300a00 */
        /* <DEDUP_REMOVED lines=36> */
[----:B----4-:R-:W3:Y:S04]  /*33e0*/  LDL.LU.64 R216, [R1+0x130] ;  /* 0x0001300001d87983 */ /* 0x010ee80000300a00 */
        /* <DEDUP_REMOVED lines=8> */
[----:B------:R-:W3:Y:S01]  /*3470*/  LDL.LU.64 R234, [R1+0x178] ;  /* 0x0001780001ea7983 */ /* 0x000ee20000300a00 */
[----:B------:R-:W-:Y:S01]  /*3480*/  UIADD3 UR8, UR4, 0x100, URZ ;  /* 0x0000010004087890 */ /* 0x000fe2000fffe03f */
[----:B--2---:R-:W-:Y:S01]  /*3490*/  WARPGROUP.ARRIVE ;  /* 0x00000000000079c5 */ /* 0x004fe20000000000 */
[----:B------:R-:W-:-:S02]  /*34a0*/  UMOV UR9, 0xc0000010 ;  /* 0xc000001000097882 */ /* 0x000fc40000000000 */
[----:B------:R-:W-:-:S03]  /*34b0*/  UMOV UR5, UR9 ;  /* 0x0000000900057c82 */ /* 0x000fc60008000000 */
[----:B------:R-:W-:Y:S02]  /*34c0*/  UMOV UR4, UR8 ;  /* 0x0000000800047c82 */ /* 0x000fe40008000000 */
[----:B------:R-:W-:Y:S03]  /*34d0*/  HGMMA.64x192x16.F32 R24, gdesc[UR8], R24, gsb0 ;  /* 0x02e00000081879f0 */ /* 0x000fe60008000818 */
[----:B------:R-:W-:Y:S02]  /*34e0*/  WARPGROUP.DEPBAR.LE gsb0, 0x0 ;  /* 0x00008000000079c5 */ /* 0x000fe40000010000 */
[----:B---3--:R-:W-:-:S15]  /*34f0*/  WARPGROUP.ARRIVE ;  /* 0x00000000000079c5 */ /* 0x008fde0000000000 */
[----:B------:R-:W-:Y:S03]  /*3500*/  HGMMA.64x192x16.F32 R140, gdesc[UR4], R140, gsb0 ;  /* 0x02e00000048c79f0 */ /* 0x000fe6000800088c */
        /* <DEDUP_REMOVED lines=49> */
[----:B0-----:R2:W5:Y:S04]  /*3820*/  LDL.LU.64 R214, [R1+0x430] ;  /* 0x0004300001d67983 */ /* 0x0015680000300a00 */
        /* <DEDUP_REMOVED lines=38> */
[----:B------:R-:W-:Y:S01]  /*3a90*/  BPT.TRAP 0x1 ;  /* 0x000000040000795c */ /* 0x000fe20000300000 */
.L_x_24:
[----:B------:R-:W-:Y:S02]  /*3aa0*/  UISETP.GT.U32.AND UP0, UPT, UR40, 0x1, UPT ;  /* 0x000000012800788c */ /* 0x000fe4000bf04070 */
[----:B------:R-:W-:-:S04]  /*3ab0*/  ULEA UR4, UR15, UR44, 0x3 ;  /* 0x0000002c0f047291 */ /* 0x000fc8000f8e183f */
[----:B------:R-:W-:Y:S01]  /*3ac0*/  UIADD3 UR4, UR4, 0x58, URZ ;  /* 0x0000005804047890 */ /* 0x000fe2000fffe03f */
[----:B------:R-:W-:-:S03]  /*3ad0*/  PLOP3.LUT P1, PT, PT, PT, UP0, 0x80, 0x0 ;  /* 0x000000000000781c */ /* 0x000fc60003f2f008 */
[----:B------:R-:W-:-:S09]  /*3ae0*/  UPRMT UR4, URZ, 0x654, UR4 ;  /* 0x000006543f047896 */ /* 0x000fd20008000004 */
[----:B------:R-:W-:Y:S01]  /*3af0*/  SYNCS.ARRIVE.TRANS64.RED.A1T0 RZ, [UR4], RZ ;  /* 0x000000ffffff79a7 */ /* 0x000fe20008100404 */
[----:B------:R-:W-:Y:S05]  /*3b00*/  @P1 BRA `(.L_x_25) ;  /* 0x0000000000041947 */ /* 0x000fea0003800000 */
[----:B------:R-:W-:Y:S01]  /*3b10*/  BPT.TRAP 0x1 ;  /* 0x000000040000795c */ /* 0x000fe20000300000 */
.L_x_25:
[----:B------:R-:W-:Y:S01]  /*3b20*/  UIADD3 UR14, UR14, 0x1, URZ ;  /* 0x000000010e0e7890 */ /* 0x000fe2000fffe03f */
[C---:B------:R-:W-:Y:S01]  /*3b30*/  ISETP.GT.AND P1, PT, R0.reuse, 0x1, PT ;  /* 0x000000010000780c */ /* 0x040fe20003f24270 */
[----:B------:R-:W-:Y:S01]  /*3b40*/  UIADD3 UR15, UR15, 0x1, URZ ;  /* 0x000000010f0f7890 */ /* 0x000fe2000fffe03f */
[----:B------:R-:W-:Y:S01]  /*3b50*/  VIADD R0, R0, 0xffffffff ;  /* 0xffffffff00007836 */ /* 0x000fe20000000000 */
[----:B------:R-:W-:Y:S02]  /*3b60*/  UISETP.NE.AND UP0, UPT, UR14, 0xb, UPT ;  /* 0x0000000b0e00788c */ /* 0x000fe4000bf05270 */
[----:B------:R-:W-:Y:S02]  /*3b70*/  UISETP.NE.AND UP1, UPT, UR15, 0xb, UPT ;  /* 0x0000000b0f00788c */ /* 0x000fe4000bf25270 */
[----:B------:R-:W-:Y:S02]  /*3b80*/  USEL UR4, URZ, 0x1, UP0 ;  /* 0x000000013f047887 */ /* 0x000fe40008000000 */
[----:B------:R-:W-:-:S02]  /*3b90*/  USEL UR14, UR14, URZ, UP0 ;  /* 0x0000003f0e0e7287 */ /* 0x000fc40008000000 */
[----:B------:R-:W-:Y:S02]  /*3ba0*/  USEL UR15, UR15, URZ, UP1 ;  /* 0x0000003f0f0f7287 */ /* 0x000fe40008800000 */
[----:B------:R-:W-:Y:S01]  /*3bb0*/  LOP3.LUT R3, R3, UR4, RZ, 0x3c, !PT ;  /* 0x0000000403037c12 */ /* 0x000fe2000f8e3cff */
[----:B------:R-:W-:Y:S09]  /*3bc0*/  @P1 BRA `(.L_x_26) ;  /* 0xffffffe400741947 */ /* 0x000ff2000383ffff */
.L_x_19:
[----:B01----:R-:W0:Y:S02]  /*3bd0*/  LDC R0, c[0x0][0x28c] ;  /* 0x0000a300ff007b82 */ /* 0x003e240000000800 */
[----:B0-----:R-:W-:-:S13]  /*3be0*/  ISETP.GE.AND P1, PT, R0, 0x1, PT ;  /* 0x000000010000780c */ /* 0x001fda0003f26270 */
[----:B------:R-:W-:Y:S05]  /*3bf0*/  @!P1 BRA `(.L_x_27) ;  /* 0x0000000000389947 */ /* 0x000fea0003800000 */
[----:B------:R-:W-:Y:S05]  /*3c00*/  @!P0 BRA `(.L_x_28) ;  /* 0x0000000000048947 */ /* 0x000fea0003800000 */
[----:B------:R-:W-:Y:S01]  /*3c10*/  BPT.TRAP 0x1 ;  /* 0x000000040000795c */ /* 0x000fe20000300000 */
.L_x_28:
[----:B------:R-:W-:Y:S01]  /*3c20*/  VIADD R0, R5, UR39 ;  /* 0x0000002705007c36 */ /* 0x000fe20008000000 */
[----:B------:R-:W-:-:S03]  /*3c30*/  UISETP.GT.U32.AND UP0, UPT, UR40, 0x1, UPT ;  /* 0x000000012800788c */ /* 0x000fc6000bf04070 */
[----:B------:R-:W-:-:S03]  /*3c40*/  IMAD.WIDE.U32 R4, R0, -0x45d1745d, RZ ;  /* 0xba2e8ba300047825 */ /* 0x000fc600078e00ff */
[----:B------:R-:W-:Y:S02]  /*3c50*/  PLOP3.LUT P0, PT, PT, PT, UP0, 0x80, 0x0 ;  /* 0x000000000000781c */ /* 0x000fe40003f0f008 */
[----:B------:R-:W-:-:S05]  /*3c60*/  SHF.R.U32.HI R4, RZ, 0x3, R5 ;  /* 0x00000003ff047819 */ /* 0x000fca0000011605 */
[----:B------:R-:W-:-:S05]  /*3c70*/  IMAD R0, R4, -0xb, R0 ;  /* 0xfffffff504007824 */ /* 0x000fca00078e0200 */
[----:B------:R-:W-:-:S05]  /*3c80*/  LEA R0, R0, UR44, 0x3 ;  /* 0x0000002c00007c11 */ /* 0x000fca000f8e18ff */
[----:B------:R-:W-:-:S05]  /*3c90*/  VIADD R0, R0, 0x58 ;  /* 0x0000005800007836 */ /* 0x000fca0000000000 */
[----:B------:R-:W-:-:S04]  /*3ca0*/  PRMT R0, RZ, 0x654, R0 ;  /* 0x00000654ff007816 */ /* 0x000fc80000000000 */
[----:B------:R0:W-:Y:S01]  /*3cb0*/  SYNCS.ARRIVE.TRANS64.RED.A1T0 RZ, [R0+URZ], RZ ;  /* 0x000000ff00ff79a7 */ /* 0x0001e2000810043f */
[----:B------:R-:W-:Y:S05]  /*3cc0*/  @P0 BRA `(.L_x_27) ;  /* 0x0000000000040947 */ /* 0x000fea0003800000 */
[----:B------:R-:W-:Y:S01]  /*3cd0*/  BPT.TRAP 0x1 ;  /* 0x000000040000795c */ /* 0x000fe20000300000 */
.L_x_27:
[----:B------:R-:W1:Y:S01]  /*3ce0*/  S2R R5, SR_TID.X ;  /* 0x0000000000057919 */ /* 0x000e620000002100 */
[----:B------:R-:W-:Y:S02]  /*3cf0*/  UIMAD UR42, UR42, 0x180, URZ ;  /* 0x000001802a2a78a4 */ /* 0x000fe4000f8e023f */
[----:B------:R-:W-:Y:S01]  /*3d00*/  USHF.R.S32.HI UR10, URZ, 0x1f, UR45 ;  /* 0x0000001f3f0a7899 */ /* 0x000fe2000801142d */
[----:B0-----:R-:W0:Y:S01]  /*3d10*/  S2R R0, SR_TID.X ;  /* 0x0000000000007919 */ /* 0x001e220000002100 */
[----:B------:R-:W-:Y:S01]  /*3d20*/  ULDC.64 UR8, c[0x0][0x5d0] ;  /* 0x0001740000087ab9 */ /* 0x000fe20000000a00 */
[----:B------:R-:W-:Y:S01]  /*3d30*/  UIMAD.WIDE UR6, UR41, 0x100, URZ ;  /* 0x00000100290678a5 */ /* 0x000fe2000f8e023f */
[----:B------:R-:W-:Y:S01]  /*3d40*/  IMAD.U32 R10, RZ, RZ, UR42 ;  /* 0x0000002aff0a7e24 */ /* 0x000fe2000f8e00ff */
[----:B------:R-:W-:Y:S02]  /*3d50*/  UIMAD UR4, UR10, UR8, URZ ;  /* 0x000000080a0472a4 */ /* 0x000fe4000f8e023f */
[----:B------:R-:W-:Y:S01]  /*3d60*/  IMAD.U32 R6, RZ, RZ, UR8 ;  /* 0x00000008ff067e24 */ /* 0x000fe2000f8e00ff */
[----:B------:R-:W-:-:S02]  /*3d70*/  USHF.L.U32 UR41, UR41, 0x8, URZ ;  /* 0x0000000829297899 */ /* 0x000fc4000800063f */
[----:B------:R-:W-:Y:S01]  /*3d80*/  UIMAD UR4, UR45, UR9, UR4 ;  /* 0x000000092d0472a4 */ /* 0x000fe2000f8e0204 */
[----:B------:R-:W-:Y:S01]  /*3d90*/  ULDC UR8, c[0x0][0x284] ;  /* 0x0000a10000087ab9 */ /* 0x000fe20000000800 */
[----:B------:R-:W-:Y:S02]  /*3da0*/  UIADD3 UR39, UR43, UR39, URZ ;  /* 0x000000272b277290 */ /* 0x000fe4000fffe03f */
[----:B------:R-:W-:Y:S02]  /*3db0*/  UISETP.GE.U32.AND UP2, UPT, UR43, 0xb, UPT ;  /* 0x0000000b2b00788c */ /* 0x000fe4000bf46070 */
[----:B------:R-:W-:-:S04]  /*3dc0*/  UISETP.GT.U32.AND UP1, UPT, UR39, 0xa, UPT ;  /* 0x0000000a2700788c */ /* 0x000fc8000bf24070 */
[----:B------:R-:W-:Y:S01]  /*3dd0*/  UISETP.LT.U32.AND UP1, UPT, UR43, 0xb, UP1 ;  /* 0x0000000b2b00788c */ /* 0x000fe20008f21070 */
[C---:B-1----:R-:W-:Y:S01]  /*3de0*/  IMAD.SHL.U32 R11, R5.reuse, 0x2, RZ ;  /* 0x00000002050b7824 */ /* 0x042fe200078e00ff */
[----:B------:R-:W-:Y:S02]  /*3df0*/  LOP3.LUT R4, R5, 0x60, RZ, 0xc0, !PT ;  /* 0x0000006005047812 */ /* 0x000fe400078ec0ff */
[----:B0-----:R-:W-:Y:S02]  /*3e00*/  SHF.R.U32.HI R3, RZ, 0x7, R0 ;  /* 0x00000007ff037819 */ /* 0x001fe40000011600 */
[----:B------:R-:W-:Y:S02]  /*3e10*/  LOP3.LUT R10, R10, 0x6, R11, 0xf8, !PT ;  /* 0x000000060a0a7812 */ /* 0x000fe400078ef80b */
[----:B------:R-:W-:Y:S02]  /*3e20*/  LOP3.LUT R3, R3, 0x1, RZ, 0xc0, !PT ;  /* 0x0000000103037812 */ /* 0x000fe400078ec0ff */
[----:B------:R-:W-:-:S02]  /*3e30*/  SHF.R.U32.HI R0, RZ, 0x2, R5 ;  /* 0x00000002ff007819 */ /* 0x000fc40000011605 */
[----:B------:R-:W-:Y:S01]  /*3e40*/  SHF.R.S32.HI R11, RZ, 0x1f, R10 ;  /* 0x0000001fff0b7819 */ /* 0x000fe2000001140a */
[----:B------:R-:W-:Y:S01]  /*3e50*/  IMAD.SHL.U32 R23, R3, 0x40, RZ ;  /* 0x0000004003177824 */ /* 0x000fe200078e00ff */
[----:B------:R-:W-:Y:S02]  /*3e60*/  LOP3.LUT R0, R0, 0x7, RZ, 0xc0, !PT ;  /* 0x0000000700007812 */ /* 0x000fe400078ec0ff */
[----:B------:R-:W-:Y:S01]  /*3e70*/  SHF.R.U32.HI R4, RZ, 0x1, R4 ;  /* 0x00000001ff047819 */ /* 0x000fe20000011604 */
[----:B------:R-:W-:Y:S01]  /*3e80*/  IMAD.WIDE.U32 R6, R6, UR45, R10 ;  /* 0x0000002d06067c25 */ /* 0x000fe2000f8e000a */
[--C-:B------:R-:W-:Y:S02]  /*3e90*/  LOP3.LUT R23, R23, 0x40, R0.reuse, 0xe2, !PT ;  /* 0x0000004017177812 */ /* 0x100fe400078ee200 */
[----:B------:R-:W-:Y:S01]  /*3ea0*/  IADD3 R0, RZ, -R4, -R0 ;  /* 0x80000004ff007210 */ /* 0x000fe20007ffe800 */
[----:B------:R-:W-:Y:S01]  /*3eb0*/  VIADD R7, R7, UR4 ;  /* 0x0000000407077c36 */ /* 0x000fe20008000000 */
[----:B------:R-:W-:Y:S01]  /*3ec0*/  ULDC UR4, c[0x0][0x288] ;  /* 0x0000a20000047ab9 */ /* 0x000fe20000000800 */
[----:B------:R-:W-:Y:S01]  /*3ed0*/  LOP3.LUT R23, R23, UR6, R4, 0xfe, !PT ;  /* 0x0000000617177c12 */ /* 0x000fe2000f8efe04 */
[----:B------:R-:W-:Y:S01]  /*3ee0*/  UISETP.GE.AND UP0, UPT, UR42, UR4, UPT ;  /* 0x000000042a00728c */ /* 0x000fe2000bf06270 */
[----:B------:R-:W-:-:S02]  /*3ef0*/  IMAD R0, R3, -0x40, R0 ;  /* 0xffffffc003007824 */ /* 0x000fc400078e0200 */
[----:B------:R-:W-:Y:S01]  /*3f00*/  IMAD.U32 R3, RZ, RZ, UR8 ;  /* 0x00000008ff037e24 */ /* 0x000fe2000f8e00ff */
[----:B------:R-:W-:Y:S01]  /*3f10*/  UISETP.GE.OR UP0, UPT, UR41, UR8, UP0 ;  /* 0x000000082900728c */ /* 0x000fe20008706670 */
[----:B------:R-:W-:Y:S01]  /*3f20*/  IMAD.MOV.U32 R4, RZ, RZ, -0x2 ;  /* 0xfffffffeff047424 */ /* 0x000fe200078e00ff */
[----:B------:R-:W-:Y:S02]  /*3f30*/  USEL UR8, URZ, 0x1, !UP1 ;  /* 0x000000013f087887 */ /* 0x000fe4000c800000 */
[----:B------:R-:W-:Y:S01]  /*3f40*/  IADD3 R0, R3, -UR41, R0 ;  /* 0x8000002903007c10 */ /* 0x000fe2000fffe000 */
[----:B------:R-:W-:Y:S01]  /*3f50*/  UMOV UR41, 0xffffffff ;  /* 0xffffffff00297882 */ /* 0x000fe20000000000 */
[----:B------:R-:W-:Y:S01]  /*3f60*/  LOP3.LUT R3, R5, 0x3, RZ, 0xc0, !PT ;  /* 0x0000000305037812 */ /* 0x000fe200078ec0ff */
[----:B------:R-:W-:Y:S01]  /*3f70*/  ULOP3.LUT UR38, UR38, UR8, URZ, 0x3c, !UPT ;  /* 0x0000000826267292 */ /* 0x000fe2000f8e3c3f */
[----:B------:R-:W-:-:S03]  /*3f80*/  PLOP3.LUT P0, PT, PT, PT, UP0, 0x80, 0x0 ;  /* 0x000000000000781c */ /* 0x000fc60003f0f008 */
[----:B------:R-:W-:Y:S01]  /*3f90*/  IMAD R3, R3, R4, UR4 ;  /* 0x0000000403037e24 */ /* 0x000fe2000f8e0204 */
[----:B------:R-:W-:-:S03]  /*3fa0*/  UIMAD.WIDE.U32 UR4, UR39, -0x45d1745d, URZ ;  /* 0xba2e8ba3270478a5 */ /* 0x000fc6000f8e003f */
[----:B------:R-:W-:Y:S01]  /*3fb0*/  VIADD R3, R3, -UR42 ;  /* 0x8000002a03037c36 */ /* 0x000fe20008000000 */
[----:B------:R-:W-:-:S04]  /*3fc0*/  USHF.R.U32.HI UR4, URZ, 0x3, UR5 ;  /* 0x000000033f047899 */ /* 0x000fc80008011605 */
[----:B------:R-:W-:Y:S02]  /*3fd0*/  UIMAD UR39, UR4, -0xb, UR39 ;  /* 0xfffffff5042778a4 */ /* 0x000fe4000f8e0227 */
[----:B------:R-:W-:Y:S01]  /*3fe0*/  @UP2 ULOP3.LUT UR38, UR38, 0x1, UR4, 0x78, !UPT ;  /* 0x0000000126262892 */ /* 0x000fe2000f8e7804 */
[----:B------:R-:W-:Y:S11]  /*3ff0*/  @P0 BRA `(.L_x_29) ;  /* 0x0000019800540947 */ /* 0x000ff60003800000 */
[----:B-----5:R-:W-:Y:S01]  /*4000*/  FSETP.NEU.AND P0, PT, R16, RZ, PT ;  /* 0x000000ff1000720b */ /* 0x020fe20003f0d000 */
[----:B------:R-:W-:Y:S01]  /*4010*/  ULDC.64 UR8, c[0x0][0x5c8] ;  /* 0x0001720000087ab9 */ /* 0x000fe20000000a00 */
[----:B------:R-:W-:Y:S01]  /*4020*/  ISETP.GT.AND P5, PT, R3, RZ, PT ;  /* 0x000000ff0300720c */ /* 0x000fe20003fa4270 */
[----:B------:R-:W-:Y:S01]  /*4030*/  UIMAD UR4, UR7, UR8, URZ ;  /* 0x00000008070472a4 */ /* 0x000fe2000f8e023f */
[----:B------:R-:W-:Y:S01]  /*4040*/  IMAD.U32 R14, RZ, RZ, UR9 ;  /* 0x00000009ff0e7e24 */ /* 0x000fe2000f8e00ff */
[----:B------:R-:W-:Y:S01]  /*4050*/  BSSY B0, `(.L_x_29) ;  /* 0x000198f000007945 */ /* 0x000fe20003800000 */
[----:B------:R-:W-:Y:S01]  /*4060*/  IMAD.WIDE.U32 R6, R23, UR8, R6 ;  /* 0x0000000817067c25 */ /* 0x000fe2000f8e0006 */
[----:B------:R-:W-:-:S03]  /*4070*/  ISETP.GT.AND P1, PT, R0, RZ, P5 ;  /* 0x000000ff0000720c */ /* 0x000fc60002f24270 */
[----:B------:R-:W-:-:S04]  /*4080*/  IMAD R14, R23, R14, UR4 ;  /* 0x00000004170e7e24 */ /* 0x000fc8000f8e020e */
[----:B------:R-:W-:Y:S01]  /*4090*/  IMAD.IADD R14, R7, 0x1, R14 ;  /* 0x00000001070e7824 */ /* 0x000fe200078e020e */
[----:B------:R-:W-:Y:S06]  /*40a0*/  @!P0 BRA `(.L_x_30) ;  /* 0x0000011800cc8947 */ /* 0x000fec0003800000 */
[----:B------:R-:W0:Y:S01]  /*40b0*/  LDC.64 R8, c[0x0][0x5b0] ;  /* 0x00016c00ff087b82 */ /* 0x000e220000000a00 */
[----:B------:R-:W5:Y:S07]  /*40c0*/  LDL.LU R15, [R1+0x180] ;  /* 0x00018000010f7983 */ /* 0x000f6e0000300800 */
[----:B--2-4-:R-:W1:Y:S08]  /*40d0*/  LDC.64 R216, c[0x0][0x5b8] ;  /* 0x00016e00ffd87b82 */ /* 0x014e700000000a00 */
[----:B------:R-:W2:Y:S01]  /*40e0*/  LDC.64 R18, c[0x0][0x5a8] ;  /* 0x00016a00ff127b82 */ /* 0x000ea20000000a00 */
[----:B0-----:R-:W-:Y:S01]  /*40f0*/  R2UR UR4, R8 ;  /* 0x00000000080472ca */ /* 0x001fe200000e0000 */
[----:B-1----:R-:W-:-:S02]  /*4100*/  IMAD R224, R216, UR10, RZ ;  /* 0x0000000ad8e07c24 */ /* 0x002fc4000f8e02ff */
[----:B------:R-:W-:-:S10]  /*4110*/  IMAD.WIDE.U32 R218, R216, UR45, R10 ;  /* 0x0000002dd8da7c25 */ /* 0x000fd4000f8e000a */
[----:B------:R-:W-:Y:S01]  /*4120*/  UIMAD UR4, UR7, UR4, URZ ;  /* 0x00000004070472a4 */ /* 0x000fe2000f8e023f */
[----:B------:R-:W-:Y:S02]  /*4130*/  IMAD R224, R217, UR45, R224 ;  /* 0x0000002dd9e07c24 */ /* 0x000fe4000f8e02e0 */
[----:B------:R-:W-:Y:S02]  /*4140*/  IMAD.MOV.U32 R20, RZ, RZ, R218 ;  /* 0x000000ffff147224 */ /* 0x000fe400078e00da */
[----:B------:R-:W-:Y:S02]  /*4150*/  IMAD.IADD R21, R219, 0x1, R224 ;  /* 0x00000001db157824 */ /* 0x000fe400078e02e0 */
[C---:B------:R-:W-:Y:S01]  /*4160*/  IMAD R222, R23.reuse, R9, UR4 ;  /* 0x0000000417de7e24 */ /* 0x040fe2000f8e0209 */
[----:B------:R-:W-:Y:S01]  /*4170*/  ULDC.64 UR4, c[0x0][0x5c0] ;  /* 0x0001700000047ab9 */ /* 0x000fe20000000a00 */
[----:B------:R-:W-:-:S04]  /*4180*/  IMAD.WIDE.U32 R4, R23, R8, R20 ;  /* 0x0000000817047225 */ /* 0x000fc800078e0014 */
[----:B------:R-:W-:Y:S01]  /*4190*/  IMAD.IADD R5, R5, 0x1, R222 ;  /* 0x0000000105057824 */ /* 0x000fe200078e02de */
[----:B--2---:R-:W-:-:S04]  /*41a0*/  LEA R12, P0, R4, R18, 0x1 ;  /* 0x00000012040c7211 */ /* 0x004fc800078008ff */
[----:B------:R-:W-:-:S05]  /*41b0*/  LEA.HI.X R13, R4, R19, R5, 0x1, P0 ;  /* 0x00000013040d7211 */ /* 0x000fca00000f0c05 */
[----:B------:R-:W2:Y:S01]  /*41c0*/  @P1 LDG.E.LTC128B.U16 R217, desc[UR36][R12.64] ;  /* 0x000000240cd91981 */ /* 0x000ea2000c1e1520 */
[----:B------:R-:W-:Y:S01]  /*41d0*/  ISETP.GT.AND P3, PT, R3, 0x1, PT ;  /* 0x000000010300780c */ /* 0x000fe20003f64270 */
[----:B------:R-:W-:Y:S01]  /*41e0*/  BSSY B1, `(.L_x_31) ;  /* 0x0000013000017945 */ /* 0x000fe20003800000 */
[----:B---3--:R-:W-:-:S11]  /*41f0*/  LOP3.LUT R17, R17, 0xfffffffd, RZ, 0xc0, !PT ;  /* 0xfffffffd11117812 */ /* 0x008fd600078ec0ff */
[----:B------:R-:W-:Y:S01]  /*4200*/  @P3 LOP3.LUT R17, R17, 0x2, RZ, 0xfc, !PT ;  /* 0x0000000211113812 */ /* 0x000fe200078efcff */
[----:B--2---:R-:W-:-:S05]  /*4210*/  HADD2.F32 R4, -RZ, R217.H0_H0 ;  /* 0x200000d9ff047230 */ /* 0x004fca0000004100 */
[----:B------:R-:W-:-:S04]  /*4220*/  FMUL R4, R4, R16 ;  /* 0x0000001004047220 */ /* 0x000fc80000400000 */
[----:B-----5:R-:W-:Y:S01]  /*4230*/  FFMA R7, R15, R2, R4 ;  /* 0x000000020f077223 */ /* 0x020fe20000000004 */
[----:B------:R-:W-:-:S04]  /*4240*/  LEA R4, P0, R6, UR4, 0x1 ;  /* 0x0000000406047c11 */ /* 0x000fc8000f8008ff */
[----:B------:R-:W-:Y:S02]  /*4250*/  LEA.HI.X R5, R6, UR5, R14, 0x1, P0 ;  /* 0x0000000506057c11 */ /* 0x000fe400080f0c0e */
[----:B------:R-:W-:-:S05]  /*4260*/  F2FP.F16.F32.PACK_AB R6, RZ, R7 ;  /* 0x00000007ff06723e */ /* 0x000fca00000000ff */
[----:B------:R0:W-:Y:S02]  /*4270*/  @P1 STG.E.U16 desc[UR36][R4.64], R6 ;  /* 0x0000000604001986 */ /* 0x0001e4000c101524 */
[----:B0-----:R-:W-:-:S04]  /*4280*/  IMAD.WIDE.U32 R6, R23, R8, R10 ;  /* 0x0000000817067225 */ /* 0x001fc800078e000a */
[----:B------:R-:W-:Y:S02]  /*4290*/  IMAD.IADD R7, R222, 0x1, R7 ;  /* 0x00000001de077824 */ /* 0x000fe400078e0207 */
[----:B------:R-:W-:-:S04]  /*42a0*/  IMAD.WIDE.U32 R6, R216, UR45, R6 ;  /* 0x0000002dd8067c25 */ /* 0x000fc8000f8e0006 */
[----:B------:R-:W-:Y:S01]  /*42b0*/  IMAD.IADD R7, R224, 0x1, R7 ;  /* 0x00000001e0077824 */ /* 0x000fe200078e0207 */
[----:B------:R-:W-:-:S04]  /*42c0*/  LEA R14, P0, R6, R18, 0x1 ;  /* 0x00000012060e7211 */ /* 0x000fc800078008ff */
[----:B------:R-:W-:Y:S02]  /*42d0*/  LEA.HI.X R15, R6, R19, R7, 0x1, P0 ;  /* 0x00000013060f7211 */ /* 0x000fe400000f0c07 */
[----:B------:R-:W-:-:S13]  /*42e0*/  ISETP.GT.AND P0, PT, R0, RZ, P3 ;  /* 0x000000ff0000720c */ /* 0x000fda0001f04270 */
[----:B------:R-:W-:Y:S05]  /*42f0*/  @!P0 BRA `(.L_x_32) ;  /* 0x0000000000048947 */ /* 0x000fea0003800000 */
[----:B------:R0:W5:Y:S02]  /*4300*/  LDG.E.LTC128B.U16 R217, desc[UR36][R14.64+0x2] ;  /* 0x000002240ed97981 */ /* 0x000164000c1e1520 */
.L_x_32:
[----:B------:R-:W-:Y:S05]  /*4310*/  BSYNC B1 ;  /* 0x0000000000017941 */ /* 0x000fea0003800000 */
.L_x_31:
[----:B------:R-:W2:Y:S01]  /*4320*/  LDL.LU R7, [R1+0x184] ;  /* 0x0001840001077983 */ /* 0x000ea20000300800 */
[----:B-----5:R-:W-:Y:S01]  /*4330*/  HADD2.F32 R6, -RZ, R217.H0_H0 ;  /* 0x200000d9ff067230 */ /* 0x020fe20000004100 */
[C---:B------:R-:W-:Y:S01]  /*4340*/  SHF.L.U64.HI R221, R8.reuse, 0x3, R9 ;  /* 0x0000000308dd7819 */ /* 0x040fe20000010209 */
[----:B------:R-:W-:Y:S01]  /*4350*/  IMAD.SHL.U32 R220, R8, 0x8, RZ ;  /* 0x0000000808dc7824 */ /* 0x000fe200078e00ff */
[----:B------:R-:W3:Y:S02]  /*4360*/  LDL.LU R223, [R1+0x188] ;  /* 0x0001880001df7983 */ /* 0x000ee40000300800 */
[----:B------:R-:W-:-:S04]  /*4370*/  FMUL R6, R6, R16 ;  /* 0x0000001006067220 */ /* 0x000fc80000400000 */
[----:B--2---:R-:W-:-:S05]  /*4380*/  FFMA R6, R7, R2, R6 ;  /* 0x0000000207067223 */ /* 0x004fca0000000006 */
[----:B------:R-:W-:-:S05]  /*4390*/  F2FP.F16.F32.PACK_AB R6, RZ, R6 ;  /* 0x00000006ff06723e */ /* 0x000fca00000000ff */
[----:B------:R1:W-:Y:S01]  /*43a0*/  @P0 STG.E.U16 desc[UR36][R4.64+0x2], R6 ;  /* 0x0000020604000986 */ /* 0x0003e2000c101524 */
[----:B------:R-:W-:Y:S01]  /*43b0*/  ISETP.GT.AND P0, PT, R0, 0x8, P5 ;  /* 0x000000080000780c */ /* 0x000fe20002f04270 */
[----:B-1----:R-:W-:-:S04]  /*43c0*/  IMAD.WIDE.U32 R6, R23, R8, R220 ;  /* 0x0000000817067225 */ /* 0x002fc800078e00dc */
[----:B------:R-:W-:Y:S01]  /*43d0*/  IMAD.IADD R222, R222, 0x1, R7 ;  /* 0x00000001dede7824 */ /* 0x000fe200078e0207 */
[----:B------:R-:W-:-:S05]  /*43e0*/  IADD3 R7, P1, R218, R6, RZ ;  /* 0x00000006da077210 */ /* 0x000fca0007f3e0ff */
[----:B------:R-:W-:Y:S01]  /*43f0*/  IMAD.X R13, R222, 0x1, R21, P1 ;  /* 0x00000001de0d7824 */ /* 0x000fe200008e0615 */
[----:B------:R-:W-:-:S04]  /*4400*/  LEA R12, P1, R7, R18, 0x1 ;  /* 0x00000012070c7211 */ /* 0x000fc800078208ff */
[----:B------:R-:W-:-:S05]  /*4410*/  LEA.HI.X R13, R7, R19, R13, 0x1, P1 ;  /* 0x00000013070d7211 */ /* 0x000fca00008f0c0d */
[----:B------:R1:W2:Y:S01]  /*4420*/  @P0 LDG.E.LTC128B.U16 R217, desc[UR36][R12.64] ;  /* 0x000000240cd90981 */ /* 0x0002a2000c1e1520 */
[----:B------:R-:W-:Y:S01]  /*4430*/  IADD3 R6, P1, R10, R6, RZ ;  /* 0x000000060a067210 */ /* 0x000fe20007f3e0ff */
[----:B------:R-:W-:Y:S04]  /*4440*/  BSSY B1, `(.L_x_33) ;  /* 0x0000016000017945 */ /* 0x000fe80003800000 */
[----:B------:R-:W-:Y:S02]  /*4450*/  IMAD.X R7, R11, 0x1, R222, P1 ;  /* 0x000000010b077824 */ /* 0x000fe400008e06de */
[----:B------:R-:W-:Y:S02]  /*4460*/  IMAD.U32 R222, RZ, RZ, UR9 ;  /* 0x00000009ffde7e24 */ /* 0x000fe4000f8e00ff */
[----:B------:R-:W-:-:S04]  /*4470*/  IMAD.WIDE.U32 R6, R216, UR45, R6 ;  /* 0x0000002dd8067c25 */ /* 0x000fc8000f8e0006 */
[----:B------:R-:W-:Y:S01]  /*4480*/  IMAD.IADD R7, R224, 0x1, R7 ;  /* 0x00000001e0077824 */ /* 0x000fe200078e0207 */
[----:B-1----:R-:W-:-:S04]  /*4490*/  LEA R12, P1, R6, R18, 0x1 ;  /* 0x00000012060c7211 */ /* 0x002fc800078208ff */
[----:B------:R-:W-:Y:S01]  /*44a0*/  LEA.HI.X R13, R6, R19, R7, 0x1, P1 ;  /* 0x00000013060d7211 */ /* 0x000fe200008f0c07 */
[----:B------:R-:W-:Y:S01]  /*44b0*/  IMAD.U32 R6, RZ, RZ, UR8 ;  /* 0x00000008ff067e24 */ /* 0x000fe2000f8e00ff */
[----:B------:R-:W-:-:S03]  /*44c0*/  ISETP.GT.AND P1, PT, R0, 0x8, P3 ;  /* 0x000000080000780c */ /* 0x000fc60001f24270 */
[----:B------:R-:W-:-:S05]  /*44d0*/  IMAD.SHL.U32 R229, R6, 0x10, RZ ;  /* 0x0000001006e57824 */ /* 0x000fca00078e00ff */
[----:B------:R-:W-:Y:S01]  /*44e0*/  IADD3 R6, P2, R229, R4, RZ ;  /* 0x00000004e5067210 */ /* 0x000fe20007f5e0ff */
[----:B--2---:R-:W-:-:S05]  /*44f0*/  HADD2.F32 R7, -RZ, R217.H0_H0 ;  /* 0x200000d9ff077230 */ /* 0x004fca0000004100 */
[----:B------:R-:W-:-:S04]  /*4500*/  FMUL R7, R7, R16 ;  /* 0x0000001007077220 */ /* 0x000fc80000400000 */
[----:B---3--:R-:W-:Y:S01]  /*4510*/  FFMA R7, R223, R2, R7 ;  /* 0x00000002df077223 */ /* 0x008fe20000000007 */
[----:B------:R-:W-:-:S04]  /*4520*/  IMAD.U32 R223, RZ, RZ, UR8 ;  /* 0x00000008ffdf7e24 */ /* 0x000fc8000f8e00ff */
[----:B------:R-:W-:Y:S02]  /*4530*/  F2FP.F16.F32.PACK_AB R7, RZ, R7 ;  /* 0x00000007ff07723e */ /* 0x000fe400000000ff */
[--C-:B------:R-:W-:Y:S02]  /*4540*/  SHF.L.U64.HI R228, R223, 0x4, R222.reuse ;  /* 0x00000004dfe47819 */ /* 0x100fe400000102de */
[----:B------:R-:W-:-:S03]  /*4550*/  PRMT R222, R7, 0x7610, R222 ;  /* 0x0000761007de7816 */ /* 0x000fc600000000de */
[----:B------:R-:W-:-:S05]  /*4560*/  IMAD.X R7, R228, 0x1, R5, P2 ;  /* 0x00000001e4077824 */ /* 0x000fca00010e0605 */
[----:B------:R1:W-:Y:S01]  /*4570*/  @P0 STG.E.U16 desc[UR36][R6.64], R222 ;  /* 0x000000de06000986 */ /* 0x0003e2000c101524 */
[----:B------:R-:W-:Y:S05]  /*4580*/  @!P1 BRA `(.L_x_34) ;  /* 0x0000000000049947 */ /* 0x000fea0003800000 */
[----:B------:R2:W5:Y:S02]  /*4590*/  LDG.E.LTC128B.U16 R217, desc[UR36][R12.64+0x2] ;  /* 0x000002240cd97981 */ /* 0x000564000c1e1520 */
.L_x_34:
[----:B------:R-:W-:Y:S05]  /*45a0*/  BSYNC B1 ;  /* 0x0000000000017941 */ /* 0x000fea0003800000 */
.L_x_33:
[----:B------:R-:W3:Y:S01]  /*45b0*/  LDL.LU R223, [R1+0x18c] ;  /* 0x00018c0001df7983 */ /* 0x000ee20000300800 */
[----:B-1---5:R-:W-:Y:S01]  /*45c0*/  HADD2.F32 R222, -RZ, R217.H0_H0 ;  /* 0x200000d9ffde7230 */ /* 0x022fe20000004100 */
[----:B------:R-:W-:Y:S01]  /*45d0*/  ISETP.GT.AND P3, PT, R3, 0x8, PT ;  /* 0x000000080300780c */ /* 0x000fe20003f64270 */
[----:B------:R-:W-:Y:S01]  /*45e0*/  BSSY B1, `(.L_x_35) ;  /* 0x000000a000017945 */ /* 0x000fe20003800000 */
[----:B------:R-:W-:Y:S02]  /*45f0*/  LOP3.LUT R17, R17, 0xfffffffb, RZ, 0xc0, !PT ;  /* 0xfffffffb11117812 */ /* 0x000fe400078ec0ff */
[----:B------:R-:W-:Y:S01]  /*4600*/  FMUL R222, R222, R16 ;  /* 0x00000010dede7220 */ /* 0x000fe20000400000 */
[----:B------:R-:W-:-:S08]  /*4610*/  ISETP.GT.AND P0, PT, R0, RZ, P3 ;  /* 0x000000ff0000720c */ /* 0x000fd00001f04270 */
[----:B------:R-:W-:Y:S01]  /*4620*/  @P3 LOP3.LUT R17, R17, 0x4, RZ, 0xfc, !PT ;  /* 0x0000000411113812 */ /* 0x000fe200078efcff */
[----:B---3--:R-:W-:-:S05]  /*4630*/  FFMA R222, R223, R2, R222 ;  /* 0x00000002dfde7223 */ /* 0x008fca00000000de */
[----:B------:R-:W-:-:S05]  /*4640*/  F2FP.F16.F32.PACK_AB R222, RZ, R222 ;  /* 0x000000deffde723e */ /* 0x000fca00000000ff */
[----:B------:R1:W-:Y:S01]  /*4650*/  @P1 STG.E.U16 desc[UR36][R6.64+0x2], R222 ;  /* 0x000002de06001986 */ /* 0x0003e2000c101524 */
[----:B------:R-:W-:Y:S05]  /*4660*/  @!P0 BRA `(.L_x_36) ;  /* 0x0000000000048947 */ /* 0x000fea0003800000 */
[----:B------:R3:W5:Y:S02]  /*4670*/  LDG.E.LTC128B.U16 R217, desc[UR36][R14.64+0x10] ;  /* 0x000010240ed97981 */ /* 0x000764000c1e1520 */
.L_x_36:
[----:B------:R-:W-:Y:S05]  /*4680*/  BSYNC B1 ;  /* 0x0000000000017941 */ /* 0x000fea0003800000 */
.L_x_35:
[----:B------:R-:W4:Y:S01]  /*4690*/  LDL.LU R223, [R1+0x190] ;  /* 0x0001900001df7983 */ /* 0x000f220000300800 */
[----:B-1---5:R-:W-:Y:S01]  /*46a0*/  HADD2.F32 R222, -RZ, R217.H0_H0 ;  /* 0x200000d9ffde7230 */ /* 0x022fe20000004100 */
[----:B------:R-:W-:Y:S01]  /*46b0*/  ISETP.GT.AND P2, PT, R3, 0x9, PT ;  /* 0x000000090300780c */ /* 0x000fe20003f44270 */
[----:B------:R-:W-:Y:S01]  /*46c0*/  BSSY B1, `(.L_x_37) ;  /* 0x000000a000017945 */ /* 0x000fe20003800000 */
[----:B------:R-:W-:Y:S02]  /*46d0*/  LOP3.LUT R17, R17, 0xfffffff7, RZ, 0xc0, !PT ;  /* 0xfffffff711117812 */ /* 0x000fe400078ec0ff */
[----:B------:R-:W-:Y:S01]  /*46e0*/  FMUL R222, R222, R16 ;  /* 0x00000010dede7220 */ /* 0x000fe20000400000 */
[----:B------:R-:W-:-:S08]  /*46f0*/  ISETP.GT.AND P1, PT, R0, RZ, P2 ;  /* 0x000000ff0000720c */ /* 0x000fd00001724270 */
[----:B------:R-:W-:Y:S01]  /*4700*/  @P2 LOP3.LUT R17, R17, 0x8, RZ, 0xfc, !PT ;  /* 0x0000000811112812 */ /* 0x000fe200078efcff */
[----:B----4-:R-:W-:-:S05]  /*4710*/  FFMA R222, R223, R2, R222 ;  /* 0x00000002dfde7223 */ /* 0x010fca00000000de */
[----:B------:R-:W-:-:S05]  /*4720*/  F2FP.F16.F32.PACK_AB R222, RZ, R222 ;  /* 0x000000deffde723e */ /* 0x000fca00000000ff */
[----:B------:R1:W-:Y:S01]  /*4730*/  @P0 STG.E.U16 desc[UR36][R4.64+0x10], R222 ;  /* 0x000010de04000986 */ /* 0x0003e2000c101524 */
[----:B------:R-:W-:Y:S05]  /*4740*/  @!P1 BRA `(.L_x_38) ;  /* 0x0000000000049947 */ /* 0x000fea0003800000 */
[----:B------:R4:W5:Y:S02]  /*4750*/  LDG.E.LTC128B.U16 R217, desc[UR36][R14.64+0x12] ;  /* 0x000012240ed97981 */ /* 0x000964000c1e1520 */
.L_x_38:
[----:B------:R-:W-:Y:S05]  /*4760*/  BSYNC B1 ;  /* 0x0000000000017941 */ /* 0x000fea0003800000 */
.L_x_37:
[----:B------:R-:W2:Y:S01]  /*4770*/  LDL.LU R223, [R1+0x194] ;  /* 0x0001940001df7983 */ /* 0x000ea20000300800 */
[----:B-1---5:R-:W-:Y:S01]  /*4780*/  HADD2.F32 R222, -RZ, R217.H0_H0 ;  /* 0x200000d9ffde7230 */ /* 0x022fe20000004100 */
[----:B------:R-:W-:Y:S01]  /*4790*/  ISETP.GT.AND P0, PT, R0, 0x8, P3 ;  /* 0x000000080000780c */ /* 0x000fe20001f04270 */
[----:B------:R-:W-:Y:S03]  /*47a0*/  BSSY B1, `(.L_x_39) ;  /* 0x0000007000017945 */ /* 0x000fe60003800000 */
[----:B------:R-:W-:-:S04]  /*47b0*/  FMUL R222, R222, R16 ;  /* 0x00000010dede7220 */ /* 0x000fc80000400000 */
[----:B--2---:R-:W-:-:S05]  /*47c0*/  FFMA R222, R223, R2, R222 ;  /* 0x00000002dfde7223 */ /* 0x004fca00000000de */
[----:B------:R-:W-:-:S05]  /*47d0*/  F2FP.F16.F32.PACK_AB R222, RZ, R222 ;  /* 0x000000deffde723e */ /* 0x000fca00000000ff */
[----:B------:R1:W-:Y:S01]  /*47e0*/  @P1 STG.E.U16 desc[UR36][R4.64+0x12], R222 ;  /* 0x000012de04001986 */ /* 0x0003e2000c101524 */
[----:B------:R-:W-:Y:S05]  /*47f0*/  @!P0 BRA `(.L_x_40) ;  /* 0x0000000000048947 */ /* 0x000fea0003800000 */
[----:B------:R2:W5:Y:S02]  /*4800*/  LDG.E.LTC128B.U16 R217, desc[UR36][R12.64+0x10] ;  /* 0x000010240cd97981 */ /* 0x000564000c1e1520 */
.L_x_40:
[----:B------:R-:W-:Y:S05]  /*4810*/  BSYNC B1 ;  /* 0x0000000000017941 */ /* 0x000fea0003800000 */
.L_x_39:
[----:B------:R-:W3:Y:S01]  /*4820*/  LDL.LU R223, [R1+0x198] ;  /* 0x0001980001df7983 */ /* 0x000ee20000300800 */
[----:B-1---5:R-:W-:Y:S01]  /*4830*/  HADD2.F32 R222, -RZ, R217.H0_H0 ;  /* 0x200000d9ffde7230 */ /* 0x022fe20000004100 */
[----:B------:R-:W-:Y:S01]  /*4840*/  ISETP.GT.AND P1, PT, R0, 0x8, P2 ;  /* 0x000000080000780c */ /* 0x000fe20001724270 */
[----:B------:R-:W-:Y:S03]  /*4850*/  BSSY B1, `(.L_x_41) ;  /* 0x0000007000017945 */ /* 0x000fe60003800000 */
[----:B------:R-:W-:-:S04]  /*4860*/  FMUL R222, R222, R16 ;  /* 0x00000010dede7220 */ /* 0x000fc80000400000 */
[----:B---3--:R-:W-:-:S05]  /*4870*/  FFMA R222, R223, R2, R222 ;  /* 0x00000002dfde7223 */ /* 0x008fca00000000de */
[----:B------:R-:W-:-:S05]  /*4880*/  F2FP.F16.F32.PACK_AB R222, RZ, R222 ;  /* 0x000000deffde723e */ /* 0x000fca00000000ff */
[----:B------:R1:W-:Y:S01]  /*4890*/  @P0 STG.E.U16 desc[UR36][R6.64+0x10], R222 ;  /* 0x000010de06000986 */ /* 0x0003e2000c101524 */
[----:B------:R-:W-:Y:S05]  /*48a0*/  @!P1 BRA `(.L_x_42) ;  /* 0x0000000000049947 */ /* 0x000fea0003800000 */
[----:B------:R3:W5:Y:S02]  /*48b0*/  LDG.E.LTC128B.U16 R217, desc[UR36][R12.64+0x12] ;  /* 0x000012240cd97981 */ /* 0x000764000c1e1520 */
.L_x_42:
[----:B------:R-:W-:Y:S05]  /*48c0*/  BSYNC B1 ;  /* 0x0000000000017941 */ /* 0x000fea0003800000 */
.L_x_41:
[----:B------:R-:W2:Y:S01]  /*48d0*/  LDL.LU R223, [R1+0x19c] ;  /* 0x00019c0001df7983 */ /* 0x000ea20000300800 */
[----:B-1---5:R-:W-:Y:S01]  /*48e0*/  HADD2.F32 R222, -RZ, R217.H0_H0 ;  /* 0x200000d9ffde7230 */ /* 0x022fe20000004100 */
[----:B------:R-:W-:Y:S01]  /*48f0*/  ISETP.GT.AND P2, PT, R3, 0x10, PT ;  /* 0x000000100300780c */ /* 0x000fe20003f44270 */
[----:B------:R-:W-:Y:S01]  /*4900*/  BSSY B1, `(.L_x_43) ;  /* 0x000000a000017945 */ /* 0x000fe20003800000 */
[----:B------:R-:W-:Y:S02]  /*4910*/  LOP3.LUT R17, R17, 0xffffffef, RZ, 0xc0, !PT ;  /* 0xffffffef11117812 */ /* 0x000fe400078ec0ff */
[----:B------:R-:W-:Y:S01]  /*4920*/  FMUL R222, R222, R16 ;  /* 0x00000010dede7220 */ /* 0x000fe20000400000 */
[----:B------:R-:W-:-:S08]  /*4930*/  ISETP.GT.AND P0, PT, R0, RZ, P2 ;  /* 0x000000ff0000720c */ /* 0x000fd00001704270 */
[----:B------:R-:W-:Y:S01]  /*4940*/  @P2 LOP3.LUT R17, R17, 0x10, RZ, 0xfc, !PT ;  /* 0x0000001011112812 */ /* 0x000fe200078efcff */
[----:B--2---:R-:W-:-:S05]  /*4950*/  FFMA R222, R223, R2, R222 ;  /* 0x00000002dfde7223 */ /* 0x004fca00000000de */
[----:B------:R-:W-:-:S05]  /*4960*/  F2FP.F16.F32.PACK_AB R222, RZ, R222 ;  /* 0x000000deffde723e */ /* 0x000fca00000000ff */
[----:B------:R1:W-:Y:S01]  /*4970*/  @P1 STG.E.U16 desc[UR36][R6.64+0x12], R222 ;  /* 0x000012de06001986 */ /* 0x0003e2000c101524 */
[----:B------:R-:W-:Y:S05]  /*4980*/  @!P0 BRA `(.L_x_44) ;  /* 0x0000000000048947 */ /* 0x000fea0003800000 */
[----:B------:R2:W5:Y:S02]  /*4990*/  LDG.E.LTC128B.U16 R217, desc[UR36][R14.64+0x20] ;  /* 0x000020240ed97981 */ /* 0x000564000c1e1520 */
.L_x_44:
[----:B------:R-:W-:Y:S05]  /*49a0*/  BSYNC B1 ;  /* 0x0000000000017941 */ /* 0x000fea0003800000 */
.L_x_43:
[----:B------:R-:W3:Y:S01]  /*49b0*/  LDL.LU R223, [R1+0x1a0] ;  /* 0x0001a00001df7983 */ /* 0x000ee20000300800 */
[----:B-1---5:R-:W-:Y:S01]  /*49c0*/  HADD2.F32 R222, -RZ, R217.H0_H0 ;  /* 0x200000d9ffde7230 */ /* 0x022fe20000004100 */
[----:B------:R-:W-:Y:S01]  /*49d0*/  ISETP.GT.AND P1, PT, R3, 0x11, PT ;  /* 0x000000110300780c */ /* 0x000fe20003f24270 */
[----:B------:R-:W-:Y:S01]  /*49e0*/  BSSY B1, `(.L_x_45) ;  /* 0x000000a000017945 */ /* 0x000fe20003800000 */
[----:B------:R-:W-:Y:S02]  /*49f0*/  LOP3.LUT R22, R22, 0xfffffbff, RZ, 0xc0, !PT ;  /* 0xfffffbff16167812 */ /* 0x000fe400078ec0ff */
[----:B------:R-:W-:-:S09]  /*4a00*/  FMUL R222, R222, R16 ;  /* 0x00000010dede7220 */ /* 0x000fd20000400000 */
[----:B------:R-:W-:Y:S01]  /*4a10*/  @P1 LOP3.LUT R22, R22, 0x400, RZ, 0xfc, !PT ;  /* 0x0000040016161812 */ /* 0x000fe200078efcff */
[----:B---3--:R-:W-:-:S05]  /*4a20*/  FFMA R222, R223, R2, R222 ;  /* 0x00000002dfde7223 */ /* 0x008fca00000000de */
[----:B------:R-:W-:-:S05]  /*4a30*/  F2FP.F16.F32.PACK_AB R222, RZ, R222 ;  /* 0x000000deffde723e */ /* 0x000fca00000000ff */
[----:B------:R1:W-:Y:S01]  /*4a40*/  @P0 STG.E.U16 desc[UR36][R4.64+0x20], R222 ;  /* 0x000020de04000986 */ /* 0x0003e2000c101524 */
[----:B------:R-:W-:-:S13]  /*4a50*/  ISETP.GT.AND P0, PT, R0, RZ, P1 ;  /* 0x000000ff0000720c */ /* 0x000fda0000f04270 */
[----:B-1----:R-:W-:Y:S05]  /*4a60*/  @!P0 BRA `(.L_x_46) ;  /* 0x0000000000048947 */ /* 0x002fea0003800000 */
[----:B------:R1:W5:Y:S02]  /*4a70*/  LDG.E.LTC128B.U16 R217, desc[UR36][R14.64+0x22] ;  /* 0x000022240ed97981 */ /* 0x000364000c1e1520 */
.L_x_46:
[----:B------:R-:W-:Y:S05]  /*4a80*/  BSYNC B1 ;  /* 0x0000000000017941 */ /* 0x000fea0003800000 */
.L_x_45:
[----:B------:R-:W3:Y:S01]  /*4a90*/  LDL.LU R223, [R1+0x1a4] ;  /* 0x0001a40001df7983 */ /* 0x000ee20000300800 */
[----:B-----5:R-:W-:Y:S01]  /*4aa0*/  HADD2.F32 R222, -RZ, R217.H0_H0 ;  /* 0x200000d9ffde7230 */ /* 0x020fe20000004100 */
[----:B------:R-:W-:Y:S04]  /*4ab0*/  BSSY B1, `(.L_x_47) ;  /* 0x0000008000017945 */ /* 0x000fe80003800000 */
[----:B------:R-:W-:-:S04]  /*4ac0*/  FMUL R222, R222, R16 ;  /* 0x00000010dede7220 */ /* 0x000fc80000400000 */
[----:B---3--:R-:W-:-:S05]  /*4ad0*/  FFMA R222, R223, R2, R222 ;  /* 0x00000002dfde7223 */ /* 0x008fca00000000de */
[----:B------:R-:W-:-:S05]  /*4ae0*/  F2FP.F16.F32.PACK_AB R222, RZ, R222 ;  /* 0x000000deffde723e */ /* 0x000fca00000000ff */
[----:B------:R3:W-:Y:S01]  /*4af0*/  @P0 STG.E.U16 desc[UR36][R4.64+0x22], R222 ;  /* 0x000022de04000986 */ /* 0x0007e2000c101524 */
[----:B------:R-:W-:-:S13]  /*4b00*/  ISETP.GT.AND P0, PT, R0, 0x8, P2 ;  /* 0x000000080000780c */ /* 0x000fda0001704270 */
[----:B---3--:R-:W-:Y:S05]  /*4b10*/  @!P0 BRA `(.L_x_48) ;  /* 0x0000000000048947 */ /* 0x008fea0003800000 */
[----:B------:R3:W5:Y:S02]  /*4b20*/  LDG.E.LTC128B.U16 R217, desc[UR36][R12.64+0x20] ;  /* 0x000020240cd97981 */ /* 0x000764000c1e1520 */
.L_x_48:
[----:B------:R-:W-:Y:S05]  /*4b30*/  BSYNC B1 ;  /* 0x0000000000017941 */ /* 0x000fea0003800000 */
.L_x_47:
[----:B------:R-:W2:Y:S01]  /*4b40*/  LDL.LU R223, [R1+0x1a8] ;  /* 0x0001a80001df7983 */ /* 0x000ea20000300800 */
[----:B-----5:R-:W-:Y:S01]  /*4b50*/  HADD2.F32 R222, -RZ, R217.H0_H0 ;  /* 0x200000d9ffde7230 */ /* 0x020fe20000004100 */
[----:B------:R-:W-:Y:S04]  /*4b60*/  BSSY B1, `(.L_x_49) ;  /* 0x0000008000017945 */ /* 0x000fe80003800000 */
[----:B------:R-:W-:-:S04]  /*4b70*/  FMUL R222, R222, R16 ;  /* 0x00000010dede7220 */ /* 0x000fc80000400000 */
[----:B--2---:R-:W-:-:S05]  /*4b80*/  FFMA R222, R223, R2, R222 ;  /* 0x00000002dfde7223 */ /* 0x004fca00000000de */
[----:B------:R-:W-:-:S05]  /*4b90*/  F2FP.F16.F32.PACK_AB R222, RZ, R222 ;  /* 0x000000deffde723e */ /* 0x000fca00000000ff */
[----:B------:R2:W-:Y:S01]  /*4ba0*/  @P0 STG.E.U16 desc[UR36][R6.64+0x20], R222 ;  /* 0x000020de06000986 */ /* 0x0005e2000c101524 */
[----:B------:R-:W-:-:S13]  /*4bb0*/  ISETP.GT.AND P0, PT, R0, 0x8, P1 ;  /* 0x000000080000780c */ /* 0x000fda0000f04270 */
[----:B--2---:R-:W-:Y:S05]  /*4bc0*/  @!P0 BRA `(.L_x_50) ;  /* 0x0000000000048947 */ /* 0x004fea0003800000 */
[----:B------:R2:W5:Y:S02]  /*4bd0*/  LDG.E.LTC128B.U16 R217, desc[UR36][R12.64+0x22] ;  /* 0x000022240cd97981 */ /* 0x000564000c1e1520 */
.L_x_50:
[----:B------:R-:W-:Y:S05]  /*4be0*/  BSYNC B1 ;  /* 0x0000000000017941 */ /* 0x000fea0003800000 */
.L_x_49:
[----:B------:R-:W3:Y:S01]  /*4bf0*/  LDL.LU R223, [R1+0x1ac] ;  /* 0x0001ac0001df7983 */ /* 0x000ee20000300800 */
[----:B-----5:R-:W-:Y:S01]  /*4c00*/  HADD2.F32 R222, -RZ, R217.H0_H0 ;  /* 0x200000d9ffde7230 */ /* 0x020fe20000004100 */
        /* <DEDUP_REMOVED lines=9> */
[----:B---3--:R-:W-:Y:S05]  /*4ca0*/  @!P0 BRA `(.L_x_52) ;  /* 0x0000000000048947 */ /* 0x008fea0003800000 */
[----:B------:R3:W5:Y:S02]  /*4cb0*/  LDG.E.LTC128B.U16 R217, desc[UR36][R14.64+0x30] ;  /* 0x000030240ed97981 */ /* 0x000764000c1e1520 */
.L_x_52:
[----:B------:R-:W-:Y:S05]  /*4cc0*/  BSYNC B1 ;  /* 0x0000000000017941 */ /* 0x000fea0003800000 */
.L_x_51:
[----:B------:R-:W2:Y:S01]  /*4cd0*/  LDL.LU R223, [R1+0x1b0] ;  /* 0x0001b00001df7983 */ /* 0x000ea20000300800 */
[----:B-----5:R-:W-:Y:S01]  /*4ce0*/  HADD2.F32 R222, -RZ, R217.H0_H0 ;  /* 0x200000d9ffde7230 */ /* 0x020fe20000004100 */
[----:B------:R-:W-:Y:S01]  /*4cf0*/  ISETP.GT.AND P1, PT, R3, 0x19, PT ;  /* 0x000000190300780c */ /* 0x000fe20003f24270 */
[----:B------:R-:W-:Y:S01]  /*4d00*/  BSSY B1, `(.L_x_53) ;  /* 0x000000a000017945 */ /* 0x000fe20003800000 */
[----:B------:R-:W-:Y:S02]  /*4d10*/  LOP3.LUT R22, R22, 0xfffffeff, RZ, 0xc0, !PT ;  /* 0xfffffeff16167812 */ /* 0x000fe400078ec0ff */
[----:B------:R-:W-:-:S09]  /*4d20*/  FMUL R222, R222, R16 ;  /* 0x00000010dede7220 */ /* 0x000fd20000400000 */
[----:B------:R-:W-:Y:S01]  /*4d30*/  @P1 LOP3.LUT R22, R22, 0x100, RZ, 0xfc, !PT ;  /* 0x0000010016161812 */ /* 0x000fe200078efcff */
[----:B--2---:R-:W-:-:S05]  /*4d40*/  FFMA R222, R223, R2, R222 ;  /* 0x00000002dfde7223 */ /* 0x004fca00000000de */
[----:B------:R-:W-:-:S05]  /*4d50*/  F2FP.F16.F32.PACK_AB R222, RZ, R222 ;  /* 0x000000deffde723e */ /* 0x000fca00000000ff */
[----:B------:R2:W-:Y:S01]  /*4d60*/  @P0 STG.E.U16 desc[UR36][R4.64+0x30], R222 ;  /* 0x000030de04000986 */ /* 0x0005e2000c101524 */
[----:B------:R-:W-:-:S13]  /*4d70*/  ISETP.GT.AND P0, PT, R0, RZ, P1 ;  /* 0x000000ff0000720c */ /* 0x000fda0000f04270 */
[----:B--2---:R-:W-:Y:S05]  /*4d80*/  @!P0 BRA `(.L_x_54) ;  /* 0x0000000000048947 */ /* 0x004fea0003800000 */
[----:B------:R2:W5:Y:S02]  /*4d90*/  LDG.E.LTC128B.U16 R217, desc[UR36][R14.64+0x32] ;  /* 0x000032240ed97981 */ /* 0x000564000c1e1520 */
.L_x_54:
[----:B------:R-:W-:Y:S05]  /*4da0*/  BSYNC B1 ;  /* 0x0000000000017941 */ /* 0x000fea0003800000 */
.L_x_53:
        /* <DEDUP_REMOVED lines=10> */
.L_x_56:
[----:B------:R-:W-:Y:S05]  /*4e50*/  BSYNC B1 ;  /* 0x0000000000017941 */ /* 0x000fea0003800000 */
.L_x_55:
        /* <DEDUP_REMOVED lines=10> */
.L_x_58:
[----:B------:R-:W-:Y:S05]  /*4f00*/  BSYNC B1 ;  /* 0x0000000000017941 */ /* 0x000fea0003800000 */
.L_x_57:
        /* <DEDUP_REMOVED lines=13> */
.L_x_60:
[----:B------:R-:W-:Y:S05]  /*4fe0*/  BSYNC B1 ;  /* 0x0000000000017941 */ /* 0x000fea0003800000 */
.L_x_59:
        /* <DEDUP_REMOVED lines=13> */
.L_x_62:
[----:B------:R-:W-:Y:S05]  /*50c0*/  BSYNC B1 ;  /* 0x0000000000017941 */ /* 0x000fea0003800000 */
.L_x_61:
[----:B------:R-:W3:Y:S01]  /*50d0*/  LDL.LU R223, [R1+0x1c4] ;  /* 0x0001c40001df7983 */ /* 0x000ee20000300800 */
[----:B-----5:R-:W-:Y:S01]  /*50e0*/  HADD2.F32 R222, -RZ, R217.H0_H0 ;  /* 0x200000d9ffde7230 */ /* 0x020fe20000004100 */
[----:B------:R-:W-:Y:S01]  /*50f0*/  BSSY B1, `(.L_x_63) ;  /* 0x0000009000017945 */ /* 0x000fe20003800000 */
[----:B------:R-:W-:-:S03]  /*5100*/  PRMT R225, R217, 0x7610, R225 ;  /* 0x00007610d9e17816 */ /* 0x000fc600000000e1 */
[----:B------:R-:W-:-:S04]  /*5110*/  FMUL R222, R222, R16 ;  /* 0x00000010dede7220 */ /* 0x000fc80000400000 */
[----:B---3--:R-:W-:-:S05]  /*5120*/  FFMA R222, R223, R2, R222 ;  /* 0x00000002dfde7223 */ /* 0x008fca00000000de */
[----:B------:R-:W-:-:S05]  /*5130*/  F2FP.F16.F32.PACK_AB R222, RZ, R222 ;  /* 0x000000deffde723e */ /* 0x000fca00000000ff */
[----:B------:R3:W-:Y:S01]  /*5140*/  @P0 STG.E.U16 desc[UR36][R4.64+0x42], R222 ;  /* 0x000042de04000986 */ /* 0x0007e2000c101524 */
[----:B------:R-:W-:-:S13]  /*5150*/  ISETP.GT.AND P0, PT, R0, 0x8, P2 ;  /* 0x000000080000780c */ /* 0x000fda0001704270 */
[----:B---3--:R-:W-:Y:S05]  /*5160*/  @!P0 BRA `(.L_x_64) ;  /* 0x0000000000048947 */ /* 0x008fea0003800000 */
[----:B------:R3:W5:Y:S02]  /*5170*/  LDG.E.LTC128B.U16 R225, desc[UR36][R12.64+0x40] ;  /* 0x000040240ce17981 */ /* 0x000764000c1e1520 */
.L_x_64:
[----:B------:R-:W-:Y:S05]  /*5180*/  BSYNC B1 ;  /* 0x0000000000017941 */ /* 0x000fea0003800000 */
.L_x_63:
[----:B------:R-:W2:Y:S01]  /*5190*/  LDL.LU R222, [R1+0x1c8] ;  /* 0x0001c80001de7983 */ /* 0x000ea20000300800 */
[----:B-----5:R-:W-:Y:S01]  /*51a0*/  HADD2.F32 R217, -RZ, R225.H0_H0 ;  /* 0x200000e1ffd97230 */ /* 0x020fe20000004100 */
[----:B------:R-:W-:Y:S04]  /*51b0*/  BSSY B1, `(.L_x_65) ;  /* 0x0000023000017945 */ /* 0x000fe80003800000 */
[----:B------:R-:W-:-:S04]  /*51c0*/  FMUL R217, R217, R16 ;  /* 0x00000010d9d97220 */ /* 0x000fc80000400000 */
[----:B--2---:R-:W-:-:S05]  /*51d0*/  FFMA R217, R222, R2, R217 ;  /* 0x00000002ded97223 */ /* 0x004fca00000000d9 */
[----:B------:R-:W-:-:S05]  /*51e0*/  F2FP.F16.F32.PACK_AB R217, RZ, R217 ;  /* 0x000000d9ffd9723e */ /* 0x000fca00000000ff */
[----:B------:R2:W-:Y:S01]  /*51f0*/  @P0 STG.E.U16 desc[UR36][R6.64+0x40], R217 ;  /* 0x000040d906000986 */ /* 0x0005e2000c101524 */
[----:B------:R-:W-:-:S05]  /*5200*/  IADD3 R23, P0, R23, 0x80, RZ ;  /* 0x0000008017177810 */ /* 0x000fca0007f1e0ff */
[----:B------:R-:W-:-:S04]  /*5210*/  IMAD.WIDE.U32 R222, R23, R8, R20 ;  /* 0x0000000817de7225 */ /* 0x000fc800078e0014 */
[----:B--2---:R-:W-:Y:S01]  /*5220*/  IMAD.X R217, RZ, RZ, UR7, P0 ;  /* 0x00000007ffd97e24 */ /* 0x004fe200080e06ff */
[----:B------:R-:W-:-:S03]  /*5230*/  LEA R226, P0, R222, R18, 0x1 ;  /* 0x00000012dee27211 */ /* 0x000fc600078008ff */
[----:B------:R-:W-:-:S04]  /*5240*/  IMAD R217, R217, R8, RZ ;  /* 0x00000008d9d97224 */ /* 0x000fc800078e02ff */
[----:B------:R-:W-:-:S04]  /*5250*/  IMAD R217, R23, R9, R217 ;  /* 0x0000000917d97224 */ /* 0x000fc800078e02d9 */
[----:B------:R-:W-:-:S05]  /*5260*/  IMAD.IADD R9, R223, 0x1, R217 ;  /* 0x00000001df097824 */ /* 0x000fca00078e02d9 */
[----:B------:R-:W-:Y:S01]  /*5270*/  LEA.HI.X R227, R222, R19, R9, 0x1, P0 ;  /* 0x00000013dee37211 */ /* 0x000fe200000f0c09 */
[----:B------:R-:W-:-:S04]  /*5280*/  IMAD.WIDE.U32 R222, R23, R8, R220 ;  /* 0x0000000817de7225 */ /* 0x000fc800078e00dc */
[----:B------:R-:W-:Y:S01]  /*5290*/  IMAD.WIDE.U32 R8, R23, R8, R10 ;  /* 0x0000000817087225 */ /* 0x000fe200078e000a */
[----:B------:R-:W-:-:S03]  /*52a0*/  IADD3 R220, P0, R10, R222, RZ ;  /* 0x000000de0adc7210 */ /* 0x000fc60007f1e0ff */
[C---:B------:R-:W-:Y:S02]  /*52b0*/  IMAD.IADD R9, R217.reuse, 0x1, R9 ;  /* 0x00000001d9097824 */ /* 0x040fe400078e0209 */
[----:B------:R-:W-:Y:S02]  /*52c0*/  IMAD.IADD R20, R217, 0x1, R223 ;  /* 0x00000001d9147824 */ /* 0x000fe400078e02df */
[----:B------:R-:W-:-:S04]  /*52d0*/  IMAD.WIDE.U32 R8, R216, UR45, R8 ;  /* 0x0000002dd8087c25 */ /* 0x000fc8000f8e0008 */
[----:B------:R-:W-:Y:S01]  /*52e0*/  IMAD.X R221, R11, 0x1, R20, P0 ;  /* 0x000000010bdd7824 */ /* 0x000fe200000e0614 */
[----:B------:R-:W-:Y:S01]  /*52f0*/  LEA R10, P0, R8, R18, 0x1 ;  /* 0x00000012080a7211 */ /* 0x000fe200078008ff */
[----:B------:R-:W-:Y:S02]  /*5300*/  IMAD.IADD R9, R224, 0x1, R9 ;  /* 0x00000001e0097824 */ /* 0x000fe400078e0209 */
[----:B------:R-:W-:-:S03]  /*5310*/  IMAD.WIDE.U32 R216, R216, UR45, R220 ;  /* 0x0000002dd8d87c25 */ /* 0x000fc6000f8e00dc */
[----:B------:R-:W-:Y:S01]  /*5320*/  LEA.HI.X R11, R8, R19, R9, 0x1, P0 ;  /* 0x00000013080b7211 */ /* 0x000fe200000f0c09 */
[----:B------:R-:W-:Y:S01]  /*5330*/  IMAD.IADD R224, R224, 0x1, R217 ;  /* 0x00000001e0e07824 */ /* 0x000fe200078e02d9 */
[----:B------:R-:W-:-:S04]  /*5340*/  LEA R8, P0, R216, R18, 0x1 ;  /* 0x00000012d8087211 */ /* 0x000fc800078008ff */
[----:B------:R-:W-:Y:S02]  /*5350*/  LEA.HI.X R9, R216, R19, R224, 0x1, P0 ;  /* 0x00000013d8097211 */ /* 0x000fe400000f0ce0 */
[----:B------:R-:W-:-:S05]  /*5360*/  IADD3 R218, P0, R218, R222, RZ ;  /* 0x000000dedada7210 */ /* 0x000fca0007f1e0ff */
[----:B------:R-:W-:Y:S01]  /*5370*/  IMAD.X R20, R20, 0x1, R21, P0 ;  /* 0x0000000114147824 */ /* 0x000fe200000e0615 */
[C---:B------:R-:W-:Y:S02]  /*5380*/  LEA R216, P0, R218.reuse, R18, 0x1 ;  /* 0x00000012dad87211 */ /* 0x040fe400078008ff */
[----:B------:R-:W-:Y:S02]  /*5390*/  PRMT R18, R225, 0x7610, R18 ;  /* 0x00007610e1127816 */ /* 0x000fe40000000012 */
[----:B------:R-:W-:Y:S02]  /*53a0*/  LEA.HI.X R217, R218, R19, R20, 0x1, P0 ;  /* 0x00000013dad97211 */ /* 0x000fe400000f0c14 */
[----:B------:R-:W-:-:S13]  /*53b0*/  ISETP.GT.AND P0, PT, R0, 0x8, P1 ;  /* 0x000000080000780c */ /* 0x000fda0000f04270 */
[----:B------:R-:W-:Y:S05]  /*53c0*/  @!P0 BRA `(.L_x_66) ;  /* 0x0000000000048947 */ /* 0x000fea0003800000 */
[----:B------:R2:W5:Y:S02]  /*53d0*/  LDG.E.LTC128B.U16 R18, desc[UR36][R12.64+0x42] ;  /* 0x000042240c127981 */ /* 0x000564000c1e1520 */
.L_x_66:
[----:B------:R-:W-:Y:S05]  /*53e0*/  BSYNC B1 ;  /* 0x0000000000017941 */ /* 0x000fea0003800000 */
.L_x_65:
        /* <DEDUP_REMOVED lines=13> */
.L_x_68:
[----:B------:R-:W-:Y:S05]  /*54c0*/  BSYNC B1 ;  /* 0x0000000000017941 */ /* 0x000fea0003800000 */
.L_x_67:
        /* <DEDUP_REMOVED lines=13> */
.L_x_70:
[----:B------:R-:W-:Y:S05]  /*55a0*/  BSYNC B1 ;  /* 0x0000000000017941 */ /* 0x000fea0003800000 */
.L_x_69:
        /* <DEDUP_REMOVED lines=10> */
.L_x_72:
[----:B------:R-:W-:Y:S05]  /*5650*/  BSYNC B1 ;  /* 0x0000000000017941 */ /* 0x000fea0003800000 */
.L_x_71:
        /* <DEDUP_REMOVED lines=10> */
.L_x_74:
[----:B------:R-:W-:Y:S05]  /*5700*/  BSYNC B1 ;  /* 0x0000000000017941 */ /* 0x000fea0003800000 */
.L_x_73:
        /* <DEDUP_REMOVED lines=13> */
.L_x_76:
[----:B------:R-:W-:Y:S05]  /*57e0*/  BSYNC B1 ;  /* 0x0000000000017941 */ /* 0x000fea0003800000 */
.L_x_75:
        /* <DEDUP_REMOVED lines=13> */
.L_x_78:
[----:B------:R-:W-:Y:S05]  /*58c0*/  BSYNC B1 ;  /* 0x0000000000017941 */ /* 0x000fea0003800000 */
.L_x_77:
        /* <DEDUP_REMOVED lines=10> */
.L_x_80:
[----:B------:R-:W-:Y:S05]  /*5970*/  BSYNC B1 ;  /* 0x0000000000017941 */ /* 0x000fea0003800000 */
.L_x_79:
        /* <DEDUP_REMOVED lines=10> */
.L_x_82:
[----:B------:R-:W-:Y:S05]  /*5a20*/  BSYNC B1 ;  /* 0x0000000000017941 */ /* 0x000fea0003800000 */
.L_x_81:
        /* <DEDUP_REMOVED lines=13> */
.L_x_84:
[----:B------:R-:W-:Y:S05]  /*5b00*/  BSYNC B1 ;  /* 0x0000000000017941 */ /* 0x000fea0003800000 */
.L_x_83:
        /* <DEDUP_REMOVED lines=13> */
.L_x_86:
[----:B------:R-:W-:Y:S05]  /*5be0*/  BSYNC B1 ;  /* 0x0000000000017941 */ /* 0x000fea0003800000 */
.L_x_85:
        /* <DEDUP_REMOVED lines=10> */
.L_x_88:
[----:B------:R-:W-:Y:S05]  /*5c90*/  BSYNC B1 ;  /* 0x0000000000017941 */ /* 0x000fea0003800000 */
.L_x_87:
        /* <DEDUP_REMOVED lines=10> */
.L_x_90:
[----:B------:R-:W-:Y:S05]  /*5d40*/  BSYNC B1 ;  /* 0x0000000000017941 */ /* 0x000fea0003800000 */
.L_x_89:
        /* <DEDUP_REMOVED lines=13> */
.L_x_92:
[----:B------:R-:W-:Y:S05]  /*5e20*/  BSYNC B1 ;  /* 0x0000000000017941 */ /* 0x000fea0003800000 */
.L_x_91:
        /* <DEDUP_REMOVED lines=13> */
.L_x_94:
[----:B------:R-:W-:Y:S05]  /*5f00*/  BSYNC B1 ;  /* 0x0000000000017941 */ /* 0x000fea0003800000 */
.L_x_93:
        /* <DEDUP_REMOVED lines=10> */
.L_x_96:
[----:B------:R-:W-:Y:S05]  /*5fb0*/  BSYNC B1 ;  /* 0x0000000000017941 */ /* 0x000fea0003800000 */
.L_x_95:
        /* <DEDUP_REMOVED lines=10> */
.L_x_98:
[----:B------:R-:W-:Y:S05]  /*6060*/  BSYNC B1 ;  /* 0x0000000000017941 */ /* 0x000fea0003800000 */
.L_x_97:
        /* <DEDUP_REMOVED lines=13> */
.L_x_100:
[----:B------:R-:W-:Y:S05]  /*6140*/  BSYNC B1 ;  /* 0x0000000000017941 */ /* 0x000fea0003800000 */
.L_x_99:
        /* <DEDUP_REMOVED lines=13> */
.L_x_102:
[----:B------:R-:W-:Y:S05]  /*6220*/  BSYNC B1 ;  /* 0x0000000000017941 */ /* 0x000fea0003800000 */
.L_x_101:
        /* <DEDUP_REMOVED lines=10> */
.L_x_104:
[----:B------:R-:W-:Y:S05]  /*62d0*/  BSYNC B1 ;  /* 0x0000000000017941 */ /* 0x000fea0003800000 */
.L_x_103:
        /* <DEDUP_REMOVED lines=10> */
.L_x_106:
[----:B------:R-:W-:Y:S05]  /*6380*/  BSYNC B1 ;  /* 0x0000000000017941 */ /* 0x000fea0003800000 */
.L_x_105:
        /* <DEDUP_REMOVED lines=13> */
.L_x_108:
[----:B------:R-:W-:Y:S05]  /*6460*/  BSYNC B1 ;  /* 0x0000000000017941 */ /* 0x000fea0003800000 */
.L_x_107:
        /* <DEDUP_REMOVED lines=13> */
.L_x_110:
[----:B------:R-:W-:Y:S05]  /*6540*/  BSYNC B1 ;  /* 0x0000000000017941 */ /* 0x000fea0003800000 */
.L_x_109:
        /* <DEDUP_REMOVED lines=10> */
.L_x_112:
[----:B------:R-:W-:Y:S05]  /*65f0*/  BSYNC B1 ;  /* 0x0000000000017941 */ /* 0x000fea0003800000 */
.L_x_111:
        /* <DEDUP_REMOVED lines=10> */
.L_x_114:
[----:B------:R-:W-:Y:S05]  /*66a0*/  BSYNC B1 ;  /* 0x0000000000017941 */ /* 0x000fea0003800000 */
.L_x_113:
        /* <DEDUP_REMOVED lines=13> */
.L_x_116:
[----:B------:R-:W-:Y:S05]  /*6780*/  BSYNC B1 ;  /* 0x0000000000017941 */ /* 0x000fea0003800000 */
.L_x_115:
        /* <DEDUP_REMOVED lines=13> */
.L_x_118:
[----:B------:R-:W-:Y:S05]  /*6860*/  BSYNC B1 ;  /* 0x0000000000017941 */ /* 0x000fea0003800000 */
.L_x_117:
        /* <DEDUP_REMOVED lines=10> */
.L_x_120:
[----:B------:R-:W-:Y:S05]  /*6910*/  BSYNC B1 ;  /* 0x0000000000017941 */ /* 0x000fea0003800000 */
.L_x_119:
        /* <DEDUP_REMOVED lines=10> */
.L_x_122:
[----:B------:R-:W-:Y:S05]  /*69c0*/  BSYNC B1 ;  /* 0x0000000000017941 */ /* 0x000fea0003800000 */
.L_x_121:
        /* <DEDUP_REMOVED lines=13> */
.L_x_124:
[----:B------:R-:W-:Y:S05]  /*6aa0*/  BSYNC B1 ;  /* 0x0000000000017941 */ /* 0x000fea0003800000 */
.L_x_123:
        /* <DEDUP_REMOVED lines=13> */
.L_x_126:
[----:B------:R-:W-:Y:S05]  /*6b80*/  BSYNC B1 ;  /* 0x0000000000017941 */ /* 0x000fea0003800000 */
.L_x_125:
        /* <DEDUP_REMOVED lines=10> */
.L_x_128:
[----:B------:R-:W-:Y:S05]  /*6c30*/  BSYNC B1 ;  /* 0x0000000000017941 */ /* 0x000fea0003800000 */
.L_x_127:
        /* <DEDUP_REMOVED lines=10> */
.L_x_130:
[----:B------:R-:W-:Y:S05]  /*6ce0*/  BSYNC B1 ;  /* 0x0000000000017941 */ /* 0x000fea0003800000 */
.L_x_129:
        /* <DEDUP_REMOVED lines=13> */
.L_x_132:
[----:B------:R-:W-:Y:S05]  /*6dc0*/  BSYNC B1 ;  /* 0x0000000000017941 */ /* 0x000fea0003800000 */
.L_x_131:
        /* <DEDUP_REMOVED lines=13> */
.L_x_134:
[----:B------:R-:W-:Y:S05]  /*6ea0*/  BSYNC B1 ;  /* 0x0000000000017941 */ /* 0x000fea0003800000 */
.L_x_133:
        /* <DEDUP_REMOVED lines=10> */
.L_x_136:
[----:B------:R-:W-:Y:S05]  /*6f50*/  BSYNC B1 ;  /* 0x0000000000017941 */ /* 0x000fea0003800000 */
.L_x_135:
        /* <DEDUP_REMOVED lines=10> */
.L_x_138:
[----:B------:R-:W-:Y:S05]  /*7000*/  BSYNC B1 ;  /* 0x0000000000017941 */ /* 0x000fea0003800000 */
.L_x_137:
        /* <DEDUP_REMOVED lines=13> */
.L_x_140:
[----:B------:R-:W-:Y:S05]  /*70e0*/  BSYNC B1 ;  /* 0x0000000000017941 */ /* 0x000fea0003800000 */
.L_x_139:
        /* <DEDUP_REMOVED lines=13> */
.L_x_142:
[----:B------:R-:W-:Y:S05]  /*71c0*/  BSYNC B1 ;  /* 0x0000000000017941 */ /* 0x000fea0003800000 */
.L_x_141:
        /* <DEDUP_REMOVED lines=10> */
.L_x_144:
[----:B------:R-:W-:Y:S05]  /*7270*/  BSYNC B1 ;  /* 0x0000000000017941 */ /* 0x000fea0003800000 */
.L_x_143:
        /* <DEDUP_REMOVED lines=10> */
.L_x_146:
[----:B------:R-:W-:Y:S05]  /*7320*/  BSYNC B1 ;  /* 0x0000000000017941 */ /* 0x000fea0003800000 */
.L_x_145:
        /* <DEDUP_REMOVED lines=13> */
.L_x_148:
[----:B------:R-:W-:Y:S05]  /*7400*/  BSYNC B1 ;  /* 0x0000000000017941 */ /* 0x000fea0003800000 */
.L_x_147:
        /* <DEDUP_REMOVED lines=13> */
.L_x_150:
[----:B------:R-:W-:Y:S05]  /*74e0*/  BSYNC B1 ;  /* 0x0000000000017941 */ /* 0x000fea0003800000 */
.L_x_149:
        /* <DEDUP_REMOVED lines=10> */
.L_x_152:
[----:B------:R-:W-:Y:S05]  /*7590*/  BSYNC B1 ;  /* 0x0000000000017941 */ /* 0x000fea0003800000 */
.L_x_151:
        /* <DEDUP_REMOVED lines=10> */
.L_x_154:
[----:B------:R-:W-:Y:S05]  /*7640*/  BSYNC B1 ;  /* 0x0000000000017941 */ /* 0x000fea0003800000 */
.L_x_153:
        /* <DEDUP_REMOVED lines=13> */
.L_x_156:
[----:B------:R-:W-:Y:S05]  /*7720*/  BSYNC B1 ;  /* 0x0000000000017941 */ /* 0x000fea0003800000 */
.L_x_155:
        /* <DEDUP_REMOVED lines=13> */
.L_x_158:
[----:B------:R-:W-:Y:S05]  /*7800*/  BSYNC B1 ;  /* 0x0000000000017941 */ /* 0x000fea0003800000 */
.L_x_157:
        /* <DEDUP_REMOVED lines=10> */
.L_x_160:
[----:B------:R-:W-:Y:S05]  /*78b0*/  BSYNC B1 ;  /* 0x0000000000017941 */ /* 0x000fea0003800000 */
.L_x_159:
        /* <DEDUP_REMOVED lines=10> */
.L_x_162:
[----:B------:R-:W-:Y:S05]  /*7960*/  BSYNC B1 ;  /* 0x0000000000017941 */ /* 0x000fea0003800000 */
.L_x_161:
        /* <DEDUP_REMOVED lines=13> */
.L_x_164:
[----:B------:R-:W-:Y:S05]  /*7a40*/  BSYNC B1 ;  /* 0x0000000000017941 */ /* 0x000fea0003800000 */
.L_x_163:
        /* <DEDUP_REMOVED lines=13> */
.L_x_166:
[----:B------:R-:W-:Y:S05]  /*7b20*/  BSYNC B1 ;  /* 0x0000000000017941 */ /* 0x000fea0003800000 */
.L_x_165:
        /* <DEDUP_REMOVED lines=10> */
.L_x_168:
[----:B------:R-:W-:Y:S05]  /*7bd0*/  BSYNC B1 ;  /* 0x0000000000017941 */ /* 0x000fea0003800000 */
.L_x_167:
        /* <DEDUP_REMOVED lines=10> */
.L_x_170:
[----:B------:R-:W-:Y:S05]  /*7c80*/  BSYNC B1 ;  /* 0x0000000000017941 */ /* 0x000fea0003800000 */
.L_x_169:
        /* <DEDUP_REMOVED lines=13> */
.L_x_172:
[----:B------:R-:W-:Y:S05]  /*7d60*/  BSYNC B1 ;  /* 0x0000000000017941 */ /* 0x000fea0003800000 */
.L_x_171:
        /* <DEDUP_REMOVED lines=13> */
.L_x_174:
[----:B------:R-:W-:Y:S05]  /*7e40*/  BSYNC B1 ;  /* 0x0000000000017941 */ /* 0x000fea0003800000 */
.L_x_173:
        /* <DEDUP_REMOVED lines=10> */
.L_x_176:
[----:B------:R-:W-:Y:S05]  /*7ef0*/  BSYNC B1 ;  /* 0x0000000000017941 */ /* 0x000fea0003800000 */
.L_x_175:
        /* <DEDUP_REMOVED lines=10> */
.L_x_178:
[----:B------:R-:W-:Y:S05]  /*7fa0*/  BSYNC B1 ;  /* 0x0000000000017941 */ /* 0x000fea0003800000 */
.L_x_177:
        /* <DEDUP_REMOVED lines=13> */
.L_x_180:
[----:B------:R-:W-:Y:S05]  /*8080*/  BSYNC B1 ;  /* 0x0000000000017941 */ /* 0x000fea0003800000 */
.L_x_179:
        /* <DEDUP_REMOVED lines=13> */
.L_x_182:
[----:B------:R-:W-:Y:S05]  /*8160*/  BSYNC B1 ;  /* 0x0000000000017941 */ /* 0x000fea0003800000 */
.L_x_181:
        /* <DEDUP_REMOVED lines=10> */
.L_x_184:
[----:B------:R-:W-:Y:S05]  /*8210*/  BSYNC B1 ;  /* 0x0000000000017941 */ /* 0x000fea0003800000 */
.L_x_183:
        /* <DEDUP_REMOVED lines=10> */
.L_x_186:
[----:B------:R-:W-:Y:S05]  /*82c0*/  BSYNC B1 ;  /* 0x0000000000017941 */ /* 0x000fea0003800000 */
.L_x_185:
        /* <DEDUP_REMOVED lines=13> */
.L_x_188:
[----:B------:R-:W-:Y:S05]  /*83a0*/  BSYNC B1 ;  /* 0x0000000000017941 */ /* 0x000fea0003800000 */
.L_x_187:
        /* <DEDUP_REMOVED lines=13> */
.L_x_190:
[----:B------:R-:W-:Y:S05]  /*8480*/  BSYNC B1 ;  /* 0x0000000000017941 */ /* 0x000fea0003800000 */
.L_x_189:
        /* <DEDUP_REMOVED lines=10> */
.L_x_192:
[----:B------:R-:W-:Y:S05]  /*8530*/  BSYNC B1 ;  /* 0x0000000000017941 */ /* 0x000fea0003800000 */
.L_x_191:
        /* <DEDUP_REMOVED lines=10> */
.L_x_194:
[----:B------:R-:W-:Y:S05]  /*85e0*/  BSYNC B1 ;  /* 0x0000000000017941 */ /* 0x000fea0003800000 */
.L_x_193:
        /* <DEDUP_REMOVED lines=13> */
.L_x_196:
[----:B------:R-:W-:Y:S05]  /*86c0*/  BSYNC B1 ;  /* 0x0000000000017941 */ /* 0x000fea0003800000 */
.L_x_195:
        /* <DEDUP_REMOVED lines=13> */
.L_x_198:
[----:B------:R-:W-:Y:S05]  /*87a0*/  BSYNC B1 ;  /* 0x0000000000017941 */ /* 0x000fea0003800000 */
.L_x_197:
        /* <DEDUP_REMOVED lines=10> */
.L_x_200:
[----:B------:R-:W-:Y:S05]  /*8850*/  BSYNC B1 ;  /* 0x0000000000017941 */ /* 0x000fea0003800000 */
.L_x_199:
        /* <DEDUP_REMOVED lines=10> */
.L_x_202:
[----:B------:R-:W-:Y:S05]  /*8900*/  BSYNC B1 ;  /* 0x0000000000017941 */ /* 0x000fea0003800000 */
.L_x_201:
[----:B------:R-:W3:Y:S01]  /*8910*/  LDL.LU R20, [R1+0x2dc] ;  /* 0x0002dc0001147983 */ /* 0x000ee20000300800 */
[----:B-----5:R-:W-:Y:S01]  /*8920*/  HADD2.F32 R19, -RZ, R18.H0_H0 ;  /* 0x20000012ff137230 */ /* 0x020fe20000004100 */
[----:B------:R-:W-:Y:S01]  /*8930*/  ISETP.GT.AND P3, PT, R3, 0xb0, PT ;  /* 0x000000b00300780c */ /* 0x000fe20003f64270 */
[----:B------:R-:W-:Y:S03]  /*8940*/  BSSY B1, `(.L_x_203) ;  /* 0x0000008000017945 */ /* 0x000fe60003800000 */
[----:B------:R-:W-:-:S04]  /*8950*/  FMUL R19, R19, R16 ;  /* 0x0000001013137220 */ /* 0x000fc80000400000 */
[----:B---3--:R-:W-:-:S05]  /*8960*/  FFMA R19, R20, R2, R19 ;  /* 0x0000000214137223 */ /* 0x008fca0000000013 */
[----:B------:R-:W-:-:S05]  /*8970*/  F2FP.F16.F32.PACK_AB R19, RZ, R19 ;  /* 0x00000013ff13723e */ /* 0x000fca00000000ff */
[----:B------:R3:W-:Y:S01]  /*8980*/  @P0 STG.E.U16 desc[UR36][R6.64+0x152], R19 ;  /* 0x0001521306000986 */ /* 0x0007e2000c101524 */
[----:B------:R-:W-:-:S13]  /*8990*/  ISETP.GT.AND P0, PT, R0, RZ, P3 ;  /* 0x000000ff0000720c */ /* 0x000fda0001f04270 */
[----:B---3--:R-:W-:Y:S05]  /*89a0*/  @!P0 BRA `(.L_x_204) ;  /* 0x0000000000048947 */ /* 0x008fea0003800000 */
[----:B------:R3:W5:Y:S02]  /*89b0*/  LDG.E.LTC128B.U16 R18, desc[UR36][R14.64+0x160] ;  /* 0x000160240e127981 */ /* 0x000764000c1e1520 */
.L_x_204:
[----:B------:R-:W-:Y:S05]  /*89c0*/  BSYNC B1 ;  /* 0x0000000000017941 */ /* 0x000fea0003800000 */
.L_x_203:
[----:B------:R-:W2:Y:S01]  /*89d0*/  LDL.LU R20, [R1+0x2e0] ;  /* 0x0002e00001147983 */ /* 0x000ea20000300800 */
[----:B-----5:R-:W-:Y:S01]  /*89e0*/  HADD2.F32 R19, -RZ, R18.H0_H0 ;  /* 0x20000012ff137230 */ /* 0x020fe20000004100 */
[----:B------:R-:W-:Y:S01]  /*89f0*/  ISETP.GT.AND P2, PT, R3, 0xb1, PT ;  /* 0x000000b10300780c */ /* 0x000fe20003f44270 */
[----:B------:R-:W-:Y:S03]  /*8a00*/  BSSY B1, `(.L_x_205) ;  /* 0x0000008000017945 */ /* 0x000fe60003800000 */
[----:B------:R-:W-:-:S04]  /*8a10*/  FMUL R19, R19, R16 ;  /* 0x0000001013137220 */ /* 0x000fc80000400000 */
[----:B--2---:R-:W-:-:S05]  /*8a20*/  FFMA R19, R20, R2, R19 ;  /* 0x0000000214137223 */ /* 0x004fca0000000013 */
[----:B------:R-:W-:-:S05]  /*8a30*/  F2FP.F16.F32.PACK_AB R19, RZ, R19 ;  /* 0x00000013ff13723e */ /* 0x000fca00000000ff */
[----:B------:R2:W-:Y:S01]  /*8a40*/  @P0 STG.E.U16 desc[UR36][R4.64+0x160], R19 ;  /* 0x0001601304000986 */ /* 0x0005e2000c101524 */
[----:B------:R-:W-:-:S13]  /*8a50*/  ISETP.GT.AND P0, PT, R0, RZ, P2 ;  /* 0x000000ff0000720c */ /* 0x000fda0001704270 */
[----:B--2---:R-:W-:Y:S05]  /*8a60*/  @!P0 BRA `(.L_x_206) ;  /* 0x0000000000048947 */ /* 0x004fea0003800000 */
[----:B------:R2:W5:Y:S02]  /*8a70*/  LDG.E.LTC128B.U16 R18, desc[UR36][R14.64+0x162] ;  /* 0x000162240e127981 */ /* 0x000564000c1e1520 */
.L_x_206:
[----:B------:R-:W-:Y:S05]  /*8a80*/  BSYNC B1 ;  /* 0x0000000000017941 */ /* 0x000fea0003800000 */
.L_x_205:
        /* <DEDUP_REMOVED lines=10> */
.L_x_208:
[----:B------:R-:W-:Y:S05]  /*8b30*/  BSYNC B1 ;  /* 0x0000000000017941 */ /* 0x000fea0003800000 */
.L_x_207:
        /* <DEDUP_REMOVED lines=10> */
.L_x_210:
[----:B------:R-:W-:Y:S05]  /*8be0*/  BSYNC B1 ;  /* 0x0000000000017941 */ /* 0x000fea0003800000 */
.L_x_209:
        /* <DEDUP_REMOVED lines=11> */
.L_x_212:
[----:B------:R-:W-:Y:S05]  /*8ca0*/  BSYNC B1 ;  /* 0x0000000000017941 */ /* 0x000fea0003800000 */
.L_x_211:
[----:B------:R-:W2:Y:S01]  /*8cb0*/  LDL.LU R20, [R1+0x2f0] ;  /* 0x0002f00001147983 */ /* 0x000ea20000300800 */
[----:B-----5:R-:W-:Y:S01]  /*8cc0*/  HADD2.F32 R19, -RZ, R18.H0_H0 ;  /* 0x20000012ff137230 */ /* 0x020fe20000004100 */
[----:B------:R-:W-:Y:S04]  /*8cd0*/  BSSY B1, `(.L_x_213) ;  /* 0x0000009000017945 */ /* 0x000fe80003800000 */
[----:B------:R-:W-:-:S04]  /*8ce0*/  FMUL R19, R19, R16 ;  /* 0x0000001013137220 */ /* 0x000fc80000400000 */
[----:B--2---:R-:W-:-:S05]  /*8cf0*/  FFMA R19, R20, R2, R19 ;  /* 0x0000000214137223 */ /* 0x004fca0000000013 */
[----:B------:R-:W-:-:S05]  /*8d00*/  F2FP.F16.F32.PACK_AB R19, RZ, R19 ;  /* 0x00000013ff13723e */ /* 0x000fca00000000ff */
[----:B------:R2:W-:Y:S01]  /*8d10*/  @P0 STG.E.U16 desc[UR36][R4.64+0x170], R19 ;  /* 0x0001701304000986 */ /* 0x0005e2000c101524 */
[----:B------:R-:W-:-:S04]  /*8d20*/  ISETP.GT.AND P0, PT, R3, 0xb9, PT ;  /* 0x000000b90300780c */ /* 0x000fc80003f04270 */
[----:B------:R-:W-:-:S13]  /*8d30*/  ISETP.GT.AND P4, PT, R0, RZ, P0 ;  /* 0x000000ff0000720c */ /* 0x000fda0000784270 */
[----:B--2---:R-:W-:Y:S05]  /*8d40*/  @!P4 BRA `(.L_x_214) ;  /* 0x000000000004c947 */ /* 0x004fea0003800000 */
[----:B------:R2:W5:Y:S02]  /*8d50*/  LDG.E.LTC128B.U16 R18, desc[UR36][R14.64+0x172] ;  /* 0x000172240e127981 */ /* 0x000564000c1e1520 */
.L_x_214:
[----:B------:R-:W-:Y:S05]  /*8d60*/  BSYNC B1 ;  /* 0x0000000000017941 */ /* 0x000fea0003800000 */
.L_x_213:
        /* <DEDUP_REMOVED lines=10> */
.L_x_216:
[----:B------:R-:W-:Y:S05]  /*8e10*/  BSYNC B1 ;  /* 0x0000000000017941 */ /* 0x000fea0003800000 */
.L_x_215:
[----:B------:R-:W2:Y:S01]  /*8e20*/  LDL.LU R20, [R1+0x2f8] ;  /* 0x0002f80001147983 */ /* 0x000ea20000300800 */
[----:B-----5:R-:W-:Y:S01]  /*8e30*/  HADD2.F32 R19, -RZ, R18.H0_H0 ;  /* 0x20000012ff137230 */ /* 0x020fe20000004100 */
[----:B------:R-:W-:Y:S01]  /*8e40*/  BSSY B1, `(.L_x_217) ;  /* 0x0000009000017945 */ /* 0x000fe20003800000 */
[----:B------:R-:W-:-:S03]  /*8e50*/  PRMT R23, R18, 0x7610, R23 ;  /* 0x0000761012177816 */ /* 0x000fc60000000017 */
[----:B------:R-:W-:-:S04]  /*8e60*/  FMUL R19, R19, R16 ;  /* 0x0000001013137220 */ /* 0x000fc80000400000 */
[----:B--2---:R-:W-:-:S05]  /*8e70*/  FFMA R19, R20, R2, R19 ;  /* 0x0000000214137223 */ /* 0x004fca0000000013 */
[----:B------:R-:W-:-:S05]  /*8e80*/  F2FP.F16.F32.PACK_AB R19, RZ, R19 ;  /* 0x00000013ff13723e */ /* 0x000fca00000000ff */
[----:B------:R2:W-:Y:S01]  /*8e90*/  @P4 STG.E.U16 desc[UR36][R6.64+0x170], R19 ;  /* 0x0001701306004986 */ /* 0x0005e2000c101524 */
[----:B------:R-:W-:-:S13]  /*8ea0*/  ISETP.GT.AND P4, PT, R0, 0x8, P0 ;  /* 0x000000080000780c */ /* 0x000fda0000784270 */
[----:B--2---:R-:W-:Y:S05]  /*8eb0*/  @!P4 BRA `(.L_x_218) ;  /* 0x000000000004c947 */ /* 0x004fea0003800000 */
[----:B------:R2:W5:Y:S02]  /*8ec0*/  LDG.E.LTC128B.U16 R23, desc[UR36][R12.64+0x172] ;  /* 0x000172240c177981 */ /* 0x000564000c1e1520 */
.L_x_218:
[----:B------:R-:W-:Y:S05]  /*8ed0*/  BSYNC B1 ;  /* 0x0000000000017941 */ /* 0x000fea0003800000 */
.L_x_217:
[----:B------:R-:W3:Y:S01]  /*8ee0*/  LDL.LU R19, [R1+0x2fc] ;  /* 0x0002fc0001137983 */ /* 0x000ee20000300800 */
[----:B-----5:R-:W-:Y:S01]  /*8ef0*/  HADD2.F32 R18, -RZ, R23.H0_H0 ;  /* 0x20000017ff127230 */ /* 0x020fe20000004100 */
[----:B------:R-:W-:Y:S02]  /*8f00*/  USHF.L.U64.HI UR4, UR8, 0x8, UR9 ;  /* 0x0000000808047899 */ /* 0x000fe40008010209 */
[----:B------:R-:W4:Y:S02]  /*8f10*/  LDL.LU R21, [R1] ;  /* 0x0000000001157983 */ /* 0x000f240000300800 */
[----:B------:R-:W-:-:S04]  /*8f20*/  FMUL R18, R18, R16 ;  /* 0x0000001012127220 */ /* 0x000fc80000400000 */
[----:B---3--:R-:W-:-:S05]  /*8f30*/  FFMA R18, R19, R2, R18 ;  /* 0x0000000213127223 */ /* 0x008fca0000000012 */
[----:B------:R-:W-:-:S05]  /*8f40*/  F2FP.F16.F32.PACK_AB R18, RZ, R18 ;  /* 0x00000012ff12723e */ /* 0x000fca00000000ff */
[----:B------:R3:W-:Y:S02]  /*8f50*/  @P4 STG.E.U16 desc[UR36][R6.64+0x172], R18 ;  /* 0x0001721206004986 */ /* 0x0007e4000c101524 */
[----:B---3--:R-:W-:-:S05]  /*8f60*/  IMAD.U32 R18, RZ, RZ, UR8 ;  /* 0x00000008ff127e24 */ /* 0x008fca000f8e00ff */
[----:B------:R-:W-:-:S04]  /*8f70*/  LEA R18, P4, R18, R4, 0x8 ;  /* 0x0000000412127211 */ /* 0x000fc800078840ff */
[----:B------:R-:W-:Y:S02]  /*8f80*/  IADD3.X R19, R5, UR4, RZ, P4, !PT ;  /* 0x0000000405137c10 */ /* 0x000fe4000a7fe4ff */
[----:B------:R-:W-:-:S13]  /*8f90*/  ISETP.GT.AND P4, PT, R0, 0x80, P5 ;  /* 0x000000800000780c */ /* 0x000fda0002f84270 */
[----:B------:R-:W3:Y:S01]  /*8fa0*/  @P4 LDG.E.LTC128B.U16 R23, desc[UR36][R226.64] ;  /* 0x00000024e2174981 */ /* 0x000ee2000c1e1520 */
[----:B------:R-:W-:Y:S01]  /*8fb0*/  BSSY B1, `(.L_x_219) ;  /* 0x000000a000017945 */ /* 0x000fe20003800000 */
[----:B---3--:R-:W-:-:S05]  /*8fc0*/  HADD2.F32 R20, -RZ, R23.H0_H0 ;  /* 0x20000017ff147230 */ /* 0x008fca0000004100 */
[----:B------:R-:W-:-:S04]  /*8fd0*/  FMUL R20, R20, R16 ;  /* 0x0000001014147220 */ /* 0x000fc80000400000 */
[----:B----4-:R-:W-:-:S05]  /*8fe0*/  FFMA R20, R21, R2, R20 ;  /* 0x0000000215147223 */ /* 0x010fca0000000014 */
[----:B------:R-:W-:-:S05]  /*8ff0*/  F2FP.F16.F32.PACK_AB R20, RZ, R20 ;  /* 0x00000014ff14723e */ /* 0x000fca00000000ff */
[----:B------:R3:W-:Y:S01]  /*9000*/  @P4 STG.E.U16 desc[UR36][R18.64], R20 ;  /* 0x0000001412004986 */ /* 0x0007e2000c101524 */
[----:B------:R-:W-:-:S04]  /*9010*/  LOP3.LUT P4, RZ, R17, 0x2, RZ, 0xc0, !PT ;  /* 0x0000000211ff7812 */ /* 0x000fc8000788c0ff */
[----:B------:R-:W-:-:S13]  /*9020*/  ISETP.GT.AND P4, PT, R0, 0x80, P4 ;  /* 0x000000800000780c */ /* 0x000fda0002784270 */
[----:B---3--:R-:W-:Y:S05]  /*9030*/  @!P4 BRA `(.L_x_220) ;  /* 0x000000000004c947 */ /* 0x008fea0003800000 */
[----:B------:R3:W5:Y:S02]  /*9040*/  LDG.E.LTC128B.U16 R23, desc[UR36][R10.64+0x2] ;  /* 0x000002240a177981 */ /* 0x000764000c1e1520 */
.L_x_220:
[----:B------:R-:W-:Y:S05]  /*9050*/  BSYNC B1 ;  /* 0x0000000000017941 */ /* 0x000fea0003800000 */
.L_x_219:
[----:B------:R-:W4:Y:S01]  /*9060*/  LDL.LU R21, [R1+0x4] ;  /* 0x0000040001157983 */ /* 0x000f220000300800 */
[----:B-----5:R-:W-:Y:S01]  /*9070*/  HADD2.F32 R20, -RZ, R23.H0_H0 ;  /* 0x20000017ff147230 */ /* 0x020fe20000004100 */
[----:B------:R-:W-:Y:S01]  /*9080*/  ISETP.GT.AND P5, PT, R0, 0x88, P5 ;  /* 0x000000880000780c */ /* 0x000fe20002fa4270 */
[----:B------:R-:W-:Y:S03]  /*9090*/  BSSY B1, `(.L_x_221) ;  /* 0x0000009000017945 */ /* 0x000fe60003800000 */
[----:B------:R-:W-:-:S04]  /*90a0*/  FMUL R20, R20, R16 ;  /* 0x0000001014147220 */ /* 0x000fc80000400000 */
[----:B----4-:R-:W-:-:S05]  /*90b0*/  FFMA R20, R21, R2, R20 ;  /* 0x0000000215147223 */ /* 0x010fca0000000014 */
[----:B------:R-:W-:-:S05]  /*90c0*/  F2FP.F16.F32.PACK_AB R20, RZ, R20 ;  /* 0x00000014ff14723e */ /* 0x000fca00000000ff */
[----:B------:R4:W-:Y:S02]  /*90d0*/  @P4 STG.E.U16 desc[UR36][R18.64+0x2], R20 ;  /* 0x0000021412004986 */ /* 0x0009e4000c101524 */
[----:B----4-:R-:W-:-:S05]  /*90e0*/  IADD3 R20, P4, R18, R229, RZ ;  /* 0x000000e512147210 */ /* 0x010fca0007f9e0ff */
[----:B------:R-:W-:Y:S01]  /*90f0*/  IMAD.X R21, R19, 0x1, R228, P4 ;  /* 0x0000000113157824 */ /* 0x000fe200020e06e4 */
[----:B------:R-:W-:Y:S07]  /*9100*/  @!P5 BRA `(.L_x_222) ;  /* 0x000000000004d947 */ /* 0x000fee0003800000 */
[----:B------:R4:W5:Y:S02]  /*9110*/  LDG.E.LTC128B.U16 R23, desc[UR36][R216.64] ;  /* 0x00000024d8177981 */ /* 0x000964000c1e1520 */
.L_x_222:
[----:B------:R-:W-:Y:S05]  /*9120*/  BSYNC B1 ;  /* 0x0000000000017941 */ /* 0x000fea0003800000 */
.L_x_221:
[----:B----4-:R-:W4:Y:S01]  /*9130*/  LDL.LU R217, [R1+0x8] ;  /* 0x0000080001d97983 */ /* 0x010f220000300800 */
[----:B-----5:R-:W-:Y:S01]  /*9140*/  HADD2.F32 R216, -RZ, R23.H0_H0 ;  /* 0x20000017ffd87230 */ /* 0x020fe20000004100 */
[----:B------:R-:W-:Y:S01]  /*9150*/  LOP3.LUT P4, RZ, R17, 0x2, RZ, 0xc0, !PT ;  /* 0x0000000211ff7812 */ /* 0x000fe2000788c0ff */
[----:B------:R-:W-:Y:S03]  /*9160*/  BSSY B1, `(.L_x_223) ;  /* 0x0000008000017945 */ /* 0x000fe60003800000 */
[----:B------:R-:W-:Y:S01]  /*9170*/  FMUL R216, R216, R16 ;  /* 0x00000010d8d87220 */ /* 0x000fe20000400000 */
[----:B------:R-:W-:-:S03]  /*9180*/  ISETP.GT.AND P4, PT, R0, 0x88, P4 ;  /* 0x000000880000780c */ /* 0x000fc60002784270 */
[----:B----4-:R-:W-:-:S05]  /*9190*/  FFMA R216, R217, R2, R216 ;  /* 0x00000002d9d87223 */ /* 0x010fca00000000d8 */
[----:B------:R-:W-:-:S05]  /*91a0*/  F2FP.F16.F32.PACK_AB R216, RZ, R216 ;  /* 0x000000d8ffd8723e */ /* 0x000fca00000000ff */
[----:B------:R4:W-:Y:S01]  /*91b0*/  @P5 STG.E.U16 desc[UR36][R20.64], R216 ;  /* 0x000000d814005986 */ /* 0x0009e2000c101524 */
[----:B------:R-:W-:Y:S05]  /*91c0*/  @!P4 BRA `(.L_x_224) ;  /* 0x000000000004c947 */ /* 0x000fea0003800000 */
[----:B------:R0:W5:Y:S02]  /*91d0*/  LDG.E.LTC128B.U16 R23, desc[UR36][R8.64+0x2] ;  /* 0x0000022408177981 */ /* 0x000164000c1e1520 */
.L_x_224:
[----:B------:R-:W-:Y:S05]  /*91e0*/  BSYNC B1 ;  /* 0x0000000000017941 */ /* 0x000fea0003800000 */
.L_x_223:
[----:B------:R-:W2:Y:S01]  /*91f0*/  LDL.LU R217, [R1+0xc] ;  /* 0x00000c0001d97983 */ /* 0x000ea20000300800 */
[----:B----45:R-:W-:Y:S01]  /*9200*/  HADD2.F32 R216, -RZ, R23.H0_H0 ;  /* 0x20000017ffd87230 */ /* 0x030fe20000004100 */
[----:B------:R-:W-:Y:S01]  /*9210*/  LOP3.LUT P5, RZ, R17, 0x4, RZ, 0xc0, !PT ;  /* 0x0000000411ff7812 */ /* 0x000fe200078ac0ff */
[----:B------:R-:W-:Y:S03]  /*9220*/  BSSY B1, `(.L_x_225) ;  /* 0x0000008000017945 */ /* 0x000fe60003800000 */
[----:B------:R-:W-:-:S04]  /*9230*/  FMUL R216, R216, R16 ;  /* 0x00000010d8d87220 */ /* 0x000fc80000400000 */
[----:B--2---:R-:W-:-:S05]  /*9240*/  FFMA R216, R217, R2, R216 ;  /* 0x00000002d9d87223 */ /* 0x004fca00000000d8 */
[----:B------:R-:W-:-:S05]  /*9250*/  F2FP.F16.F32.PACK_AB R216, RZ, R216 ;  /* 0x000000d8ffd8723e */ /* 0x000fca00000000ff */
[----:B------:R2:W-:Y:S01]  /*9260*/  @P4 STG.E.U16 desc[UR36][R20.64+0x2], R216 ;  /* 0x000002d814004986 */ /* 0x0005e2000c101524 */
[----:B------:R-:W-:-:S13]  /*9270*/  ISETP.GT.AND P4, PT, R0, 0x80, P5 ;  /* 0x000000800000780c */ /* 0x000fda0002f84270 */
[----:B--2---:R-:W-:Y:S05]  /*9280*/  @!P4 BRA `(.L_x_226) ;  /* 0x000000000004c947 */ /* 0x004fea0003800000 */
[----:B------:R2:W5:Y:S02]  /*9290*/  LDG.E.LTC128B.U16 R23, desc[UR36][R10.64+0x10] ;  /* 0x000010240a177981 */ /* 0x000564000c1e1520 */
.L_x_226:
[----:B------:R-:W-:Y:S05]  /*92a0*/  BSYNC B1 ;  /* 0x0000000000017941 */ /* 0x000fea0003800000 */
.L_x_225:
[----:B------:R-:W4:Y:S01]  /*92b0*/  LDL.LU R217, [R1+0x10] ;  /* 0x0000100001d97983 */ /* 0x000f220000300800 */
[----:B-----5:R-:W-:Y:S01]  /*92c0*/  HADD2.F32 R216, -RZ, R23.H0_H0 ;  /* 0x20000017ffd87230 */ /* 0x020fe20000004100 */
[----:B------:R-:W-:Y:S01]  /*92d0*/  LOP3.LUT P5, RZ, R17, 0x8, RZ, 0xc0, !PT ;  /* 0x0000000811ff7812 */ /* 0x000fe200078ac0ff */
[----:B------:R-:W-:Y:S03]  /*92e0*/  BSSY B1, `(.L_x_227) ;  /* 0x0000008000017945 */ /* 0x000fe60003800000 */
[----:B------:R-:W-:-:S04]  /*92f0*/  FMUL R216, R216, R16 ;  /* 0x00000010d8d87220 */ /* 0x000fc80000400000 */
[----:B----4-:R-:W-:-:S05]  /*9300*/  FFMA R216, R217, R2, R216 ;  /* 0x00000002d9d87223 */ /* 0x010fca00000000d8 */
[----:B------:R-:W-:-:S05]  /*9310*/  F2FP.F16.F32.PACK_AB R216, RZ, R216 ;  /* 0x000000d8ffd8723e */ /* 0x000fca00000000ff */
[----:B------:R4:W-:Y:S01]  /*9320*/  @P4 STG.E.U16 desc[UR36][R18.64+0x10], R216 ;  /* 0x000010d812004986 */ /* 0x0009e2000c101524 */
[----:B------:R-:W-:-:S13]  /*9330*/  ISETP.GT.AND P4, PT, R0, 0x80, P5 ;  /* 0x000000800000780c */ /* 0x000fda0002f84270 */
[----:B----4-:R-:W-:Y:S05]  /*9340*/  @!P4 BRA `(.L_x_228) ;  /* 0x000000000004c947 */ /* 0x010fea0003800000 */
[----:B------:R4:W5:Y:S02]  /*9350*/  LDG.E.LTC128B.U16 R23, desc[UR36][R10.64+0x12] ;  /* 0x000012240a177981 */ /* 0x000964000c1e1520 */
.L_x_228:
[----:B------:R-:W-:Y:S05]  /*9360*/  BSYNC B1 ;  /* 0x0000000000017941 */ /* 0x000fea0003800000 */
.L_x_227:
[----:B------:R-:W2:Y:S01]  /*9370*/  LDL.LU R217, [R1+0x14] ;  /* 0x0000140001d97983 */ /* 0x000ea20000300800 */
[----:B-----5:R-:W-:Y:S01]  /*9380*/  HADD2.F32 R216, -RZ, R23.H0_H0 ;  /* 0x20000017ffd87230 */ /* 0x020fe20000004100 */
[----:B------:R-:W-:Y:S04]  /*9390*/  BSSY B1, `(.L_x_229) ;  /* 0x0000009000017945 */ /* 0x000fe80003800000 */
[----:B------:R-:W-:-:S04]  /*93a0*/  FMUL R216, R216, R16 ;  /* 0x00000010d8d87220 */ /* 0x000fc80000400000 */
[----:B--2---:R-:W-:-:S05]  /*93b0*/  FFMA R216, R217, R2, R216 ;  /* 0x00000002d9d87223 */ /* 0x004fca00000000d8 */
[----:B------:R-:W-:-:S05]  /*93c0*/  F2FP.F16.F32.PACK_AB R216, RZ, R216 ;  /* 0x000000d8ffd8723e */ /* 0x000fca00000000ff */
[----:B------:R2:W-:Y:S01]  /*93d0*/  @P4 STG.E.U16 desc[UR36][R18.64+0x12], R216 ;  /* 0x000012d812004986 */ /* 0x0005e2000c101524 */
[----:B------:R-:W-:-:S04]  /*93e0*/  LOP3.LUT P4, RZ, R17, 0x4, RZ, 0xc0, !PT ;  /* 0x0000000411ff7812 */ /* 0x000fc8000788c0ff */
[----:B------:R-:W-:-:S13]  /*93f0*/  ISETP.GT.AND P4, PT, R0, 0x88, P4 ;  /* 0x000000880000780c */ /* 0x000fda0002784270 */
[----:B--2---:R-:W-:Y:S05]  /*9400*/  @!P4 BRA `(.L_x_230) ;  /* 0x000000000004c947 */ /* 0x004fea0003800000 */
[----:B------:R2:W5:Y:S02]  /*9410*/  LDG.E.LTC128B.U16 R23, desc[UR36][R8.64+0x10] ;  /* 0x0000102408177981 */ /* 0x000564000c1e1520 */
.L_x_230:
[----:B------:R-:W-:Y:S05]  /*9420*/  BSYNC B1 ;  /* 0x0000000000017941 */ /* 0x000fea0003800000 */
.L_x_229:
        /* <DEDUP_REMOVED lines=10> */
.L_x_232:
[----:B------:R-:W-:Y:S05]  /*94d0*/  BSYNC B1 ;  /* 0x0000000000017941 */ /* 0x000fea0003800000 */
.L_x_231:
[----:B------:R-:W2:Y:S01]  /*94e0*/  LDL.LU R217, [R1+0x1c] ;  /* 0x00001c0001d97983 */ /* 0x000ea20000300800 */
[----:B-----5:R-:W-:Y:S01]  /*94f0*/  HADD2.F32 R216, -RZ, R23.H0_H0 ;  /* 0x20000017ffd87230 */ /* 0x020fe20000004100 */
        /* <DEDUP_REMOVED lines=9> */
.L_x_234:
[----:B------:R-:W-:Y:S05]  /*9590*/  BSYNC B1 ;  /* 0x0000000000017941 */ /* 0x000fea0003800000 */
.L_x_233:
[----:B------:R-:W3:Y:S01]  /*95a0*/  LDL.LU R217, [R1+0x20] ;  /* 0x0000200001d97983 */ /* 0x000ee20000300800 */
[----:B-----5:R-:W-:Y:S01]  /*95b0*/  HADD2.F32 R216, -RZ, R23.H0_H0 ;  /* 0x20000017ffd87230 */ /* 0x020fe20000004100 */
[----:B------:R-:W-:Y:S01]  /*95c0*/  LOP3.LUT P5, RZ, R22, 0x400, RZ, 0xc0, !PT ;  /* 0x0000040016ff7812 */ /* 0x000fe200078ac0ff */
[----:B------:R-:W-:Y:S03]  /*95d0*/  BSSY B1, `(.L_x_235) ;  /* 0x0000008000017945 */ /* 0x000fe60003800000 */
[----:B------:R-:W-:-:S04]  /*95e0*/  FMUL R216, R216, R16 ;  /* 0x00000010d8d87220 */ /* 0x000fc80000400000 */
[----:B---3--:R-:W-:-:S05]  /*95f0*/  FFMA R216, R217, R2, R216 ;  /* 0x00000002d9d87223 */ /* 0x008fca00000000d8 */
[----:B------:R-:W-:-:S05]  /*9600*/  F2FP.F16.F32.PACK_AB R216, RZ, R216 ;  /* 0x000000d8ffd8723e */ /* 0x000fca00000000ff */
[----:B------:R3:W-:Y:S01]  /*9610*/  @P4 STG.E.U16 desc[UR36][R18.64+0x20], R216 ;  /* 0x000020d812004986 */ /* 0x0007e2000c101524 */
[----:B------:R-:W-:-:S13]  /*9620*/  ISETP.GT.AND P4, PT, R0, 0x80, P5 ;  /* 0x000000800000780c */ /* 0x000fda0002f84270 */
[----:B---3--:R-:W-:Y:S05]  /*9630*/  @!P4 BRA `(.L_x_236) ;  /* 0x000000000004c947 */ /* 0x008fea0003800000 */
[----:B------:R3:W5:Y:S02]  /*9640*/  LDG.E.LTC128B.U16 R23, desc[UR36][R10.64+0x22] ;  /* 0x000022240a177981 */ /* 0x000764000c1e1520 */
.L_x_236:
[----:B------:R-:W-:Y:S05]  /*9650*/  BSYNC B1 ;  /* 0x0000000000017941 */ /* 0x000fea0003800000 */
.L_x_235:
        /* <DEDUP_REMOVED lines=11> */
.L_x_238:
[----:B------:R-:W-:Y:S05]  /*9710*/  BSYNC B1 ;  /* 0x0000000000017941 */ /* 0x000fea0003800000 */
.L_x_237:
        /* <DEDUP_REMOVED lines=10> */
.L_x_240:
[----:B------:R-:W-:Y:S05]  /*97c0*/  BSYNC B1 ;  /* 0x0000000000017941 */ /* 0x000fea0003800000 */
.L_x_239:
        /* <DEDUP_REMOVED lines=11> */
.L_x_242:
[----:B------:R-:W-:Y:S05]  /*9880*/  BSYNC B1 ;  /* 0x0000000000017941 */ /* 0x000fea0003800000 */
.L_x_241:
        /* <DEDUP_REMOVED lines=11> */
.L_x_244:
[----:B------:R-:W-:Y:S05]  /*9940*/  BSYNC B1 ;  /* 0x0000000000017941 */ /* 0x000fea0003800000 */
.L_x_243:
        /* <DEDUP_REMOVED lines=11> */
.L_x_246:
[----:B------:R-:W-:Y:S05]  /*9a00*/  BSYNC B1 ;  /* 0x0000000000017941 */ /* 0x000fea0003800000 */
.L_x_245:
        /* <DEDUP_REMOVED lines=10> */
.L_x_248:
[----:B------:R-:W-:Y:S05]  /*9ab0*/  BSYNC B1 ;  /* 0x0000000000017941 */ /* 0x000fea0003800000 */
.L_x_247:
        /* <DEDUP_REMOVED lines=11> */
.L_x_250:
[----:B------:R-:W-:Y:S05]  /*9b70*/  BSYNC B1 ;  /* 0x0000000000017941 */ /* 0x000fea0003800000 */
.L_x_249:
        /* <DEDUP_REMOVED lines=11> */
.L_x_252:
[----:B------:R-:W-:Y:S05]  /*9c30*/  BSYNC B1 ;  /* 0x0000000000017941 */ /* 0x000fea0003800000 */
.L_x_251:
        /* <DEDUP_REMOVED lines=11> */
.L_x_254:
[----:B------:R-:W-:Y:S05]  /*9cf0*/  BSYNC B1 ;  /* 0x0000000000017941 */ /* 0x000fea0003800000 */
.L_x_253:
        /* <DEDUP_REMOVED lines=10> */
.L_x_256:
[----:B------:R-:W-:Y:S05]  /*9da0*/  BSYNC B1 ;  /* 0x0000000000017941 */ /* 0x000fea0003800000 */
.L_x_255:
        /* <DEDUP_REMOVED lines=11> */
.L_x_258:
[----:B------:R-:W-:Y:S05]  /*9e60*/  BSYNC B1 ;  /* 0x0000000000017941 */ /* 0x000fea0003800000 */
.L_x_257:
        /* <DEDUP_REMOVED lines=11> */
.L_x_260:
[----:B------:R-:W-:Y:S05]  /*9f20*/  BSYNC B1 ;  /* 0x0000000000017941 */ /* 0x000fea0003800000 */
.L_x_259:
        /* <DEDUP_REMOVED lines=11> */
.L_x_262:
[----:B------:R-:W-:Y:S05]  /*9fe0*/  BSYNC B1 ;  /* 0x0000000000017941 */ /* 0x000fea0003800000 */
.L_x_261:
        /* <DEDUP_REMOVED lines=10> */
.L_x_264:
[----:B------:R-:W-:Y:S05]  /*a090*/  BSYNC B1 ;  /* 0x0000000000017941 */ /* 0x000fea0003800000 */
.L_x_263:
        /* <DEDUP_REMOVED lines=11> */
.L_x_266:
[----:B------:R-:W-:Y:S05]  /*a150*/  BSYNC B1 ;  /* 0x0000000000017941 */ /* 0x000fea0003800000 */
.L_x_265:
        /* <DEDUP_REMOVED lines=11> */
.L_x_268:
[----:B------:R-:W-:Y:S05]  /*a210*/  BSYNC B1 ;  /* 0x0000000000017941 */ /* 0x000fea0003800000 */
.L_x_267:
        /* <DEDUP_REMOVED lines=11> */
.L_x_270:
[----:B------:R-:W-:Y:S05]  /*a2d0*/  BSYNC B1 ;  /* 0x0000000000017941 */ /* 0x000fea0003800000 */
.L_x_269:
        /* <DEDUP_REMOVED lines=10> */
.L_x_272:
[----:B------:R-:W-:Y:S05]  /*a380*/  BSYNC B1 ;  /* 0x0000000000017941 */ /* 0x000fea0003800000 */
.L_x_271:
        /* <DEDUP_REMOVED lines=11> */
.L_x_274:
[----:B------:R-:W-:Y:S05]  /*a440*/  BSYNC B1 ;  /* 0x0000000000017941 */ /* 0x000fea0003800000 */
.L_x_273:
        /* <DEDUP_REMOVED lines=11> */
.L_x_276:
[----:B------:R-:W-:Y:S05]  /*a500*/  BSYNC B1 ;  /* 0x0000000000017941 */ /* 0x000fea0003800000 */
.L_x_275:
        /* <DEDUP_REMOVED lines=11> */
.L_x_278:
[----:B------:R-:W-:Y:S05]  /*a5c0*/  BSYNC B1 ;  /* 0x0000000000017941 */ /* 0x000fea0003800000 */
.L_x_277:
        /* <DEDUP_REMOVED lines=10> */
.L_x_280:
[----:B------:R-:W-:Y:S05]  /*a670*/  BSYNC B1 ;  /* 0x0000000000017941 */ /* 0x000fea0003800000 */
.L_x_279:
        /* <DEDUP_REMOVED lines=11> */
.L_x_282:
[----:B------:R-:W-:Y:S05]  /*a730*/  BSYNC B1 ;  /* 0x0000000000017941 */ /* 0x000fea0003800000 */
.L_x_281:
        /* <DEDUP_REMOVED lines=11> */
.L_x_284:
[----:B------:R-:W-:Y:S05]  /*a7f0*/  BSYNC B1 ;  /* 0x0000000000017941 */ /* 0x000fea0003800000 */
.L_x_283:
        /* <DEDUP_REMOVED lines=11> */
.L_x_286:
[----:B------:R-:W-:Y:S05]  /*a8b0*/  BSYNC B1 ;  /* 0x0000000000017941 */ /* 0x000fea0003800000 */
.L_x_285:
        /* <DEDUP_REMOVED lines=10> */
.L_x_288:
[----:B------:R-:W-:Y:S05]  /*a960*/  BSYNC B1 ;  /* 0x0000000000017941 */ /* 0x000fea0003800000 */
.L_x_287:
        /* <DEDUP_REMOVED lines=11> */
.L_x_290:
[----:B------:R-:W-:Y:S05]  /*aa20*/  BSYNC B1 ;  /* 0x0000000000017941 */ /* 0x000fea0003800000 */
.L_x_289:
        /* <DEDUP_REMOVED lines=11> */
.L_x_292:
[----:B------:R-:W-:Y:S05]  /*aae0*/  BSYNC B1 ;  /* 0x0000000000017941 */ /* 0x000fea0003800000 */
.L_x_291:
        /* <DEDUP_REMOVED lines=11> */
.L_x_294:
[----:B------:R-:W-:Y:S05]  /*aba0*/  BSYNC B1 ;  /* 0x0000000000017941 */ /* 0x000fea0003800000 */
.L_x_293:
        /* <DEDUP_REMOVED lines=10> */
.L_x_296:
[----:B------:R-:W-:Y:S05]  /*ac50*/  BSYNC B1 ;  /* 0x0000000000017941 */ /* 0x000fea0003800000 */
.L_x_295:
        /* <DEDUP_REMOVED lines=11> */
.L_x_298:
[----:B------:R-:W-:Y:S05]  /*ad10*/  BSYNC B1 ;  /* 0x0000000000017941 */ /* 0x000fea0003800000 */
.L_x_297:
        /* <DEDUP_REMOVED lines=11> */
.L_x_300:
[----:B------:R-:W-:Y:S05]  /*add0*/  BSYNC B1 ;  /* 0x0000000000017941 */ /* 0x000fea0003800000 */
.L_x_299:
        /* <DEDUP_REMOVED lines=11> */
.L_x_302:
[----:B------:R-:W-:Y:S05]  /*ae90*/  BSYNC B1 ;  /* 0x0000000000017941 */ /* 0x000fea0003800000 */
.L_x_301:
        /* <DEDUP_REMOVED lines=10> */
.L_x_304:
[----:B------:R-:W-:Y:S05]  /*af40*/  BSYNC B1 ;  /* 0x0000000000017941 */ /* 0x000fea0003800000 */
.L_x_303:
        /* <DEDUP_REMOVED lines=11> */
.L_x_306:
[----:B------:R-:W-:Y:S05]  /*b000*/  BSYNC B1 ;  /* 0x0000000000017941 */ /* 0x000fea0003800000 */
.L_x_305:
        /* <DEDUP_REMOVED lines=11> */
.L_x_308:
[----:B------:R-:W-:Y:S05]  /*b0c0*/  BSYNC B1 ;  /* 0x0000000000017941 */ /* 0x000fea0003800000 */
.L_x_307:
        /* <DEDUP_REMOVED lines=11> */
.L_x_310:
[----:B------:R-:W-:Y:S05]  /*b180*/  BSYNC B1 ;  /* 0x0000000000017941 */ /* 0x000fea0003800000 */
.L_x_309:
        /* <DEDUP_REMOVED lines=10> */
.L_x_312:
[----:B------:R-:W-:Y:S05]  /*b230*/  BSYNC B1 ;  /* 0x0000000000017941 */ /* 0x000fea0003800000 */
.L_x_311:
        /* <DEDUP_REMOVED lines=11> */
.L_x_314:
[----:B------:R-:W-:Y:S05]  /*b2f0*/  BSYNC B1 ;  /* 0x0000000000017941 */ /* 0x000fea0003800000 */
.L_x_313:
        /* <DEDUP_REMOVED lines=11> */
.L_x_316:
[----:B------:R-:W-:Y:S05]  /*b3b0*/  BSYNC B1 ;  /* 0x0000000000017941 */ /* 0x000fea0003800000 */
.L_x_315:
        /* <DEDUP_REMOVED lines=11> */
.L_x_318:
[----:B------:R-:W-:Y:S05]  /*b470*/  BSYNC B1 ;  /* 0x0000000000017941 */ /* 0x000fea0003800000 */
.L_x_317:
        /* <DEDUP_REMOVED lines=10> */
.L_x_320:
[----:B------:R-:W-:Y:S05]  /*b520*/  BSYNC B1 ;  /* 0x0000000000017941 */ /* 0x000fea0003800000 */
.L_x_319:
        /* <DEDUP_REMOVED lines=11> */
.L_x_322:
[----:B------:R-:W-:Y:S05]  /*b5e0*/  BSYNC B1 ;  /* 0x0000000000017941 */ /* 0x000fea0003800000 */
.L_x_321:
        /* <DEDUP_REMOVED lines=11> */
.L_x_324:
[----:B------:R-:W-:Y:S05]  /*b6a0*/  BSYNC B1 ;  /* 0x0000000000017941 */ /* 0x000fea0003800000 */
.L_x_323:
        /* <DEDUP_REMOVED lines=11> */
.L_x_326:
[----:B------:R-:W-:Y:S05]  /*b760*/  BSYNC B1 ;  /* 0x0000000000017941 */ /* 0x000fea0003800000 */
.L_x_325:
        /* <DEDUP_REMOVED lines=10> */
.L_x_328:
[----:B------:R-:W-:Y:S05]  /*b810*/  BSYNC B1 ;  /* 0x0000000000017941 */ /* 0x000fea0003800000 */
.L_x_327:
        /* <DEDUP_REMOVED lines=11> */
.L_x_330:
[----:B------:R-:W-:Y:S05]  /*b8d0*/  BSYNC B1 ;  /* 0x0000000000017941 */ /* 0x000fea0003800000 */
.L_x_329:
        /* <DEDUP_REMOVED lines=11> */
.L_x_332:
[----:B------:R-:W-:Y:S05]  /*b990*/  BSYNC B1 ;  /* 0x0000000000017941 */ /* 0x000fea0003800000 */
.L_x_331:
        /* <DEDUP_REMOVED lines=11> */
.L_x_334:
[----:B------:R-:W-:Y:S05]  /*ba50*/  BSYNC B1 ;  /* 0x0000000000017941 */ /* 0x000fea0003800000 */
.L_x_333:
        /* <DEDUP_REMOVED lines=10> */
.L_x_336:
[----:B------:R-:W-:Y:S05]  /*bb00*/  BSYNC B1 ;  /* 0x0000000000017941 */ /* 0x000fea0003800000 */
.L_x_335:
        /* <DEDUP_REMOVED lines=11> */
.L_x_338:
[----:B------:R-:W-:Y:S05]  /*bbc0*/  BSYNC B1 ;  /* 0x0000000000017941 */ /* 0x000fea0003800000 */
.L_x_337:
        /* <DEDUP_REMOVED lines=11> */
.L_x_340:
[----:B------:R-:W-:Y:S05]  /*bc80*/  BSYNC B1 ;  /* 0x0000000000017941 */ /* 0x000fea0003800000 */
.L_x_339:
        /* <DEDUP_REMOVED lines=11> */
.L_x_342:
[----:B------:R-:W-:Y:S05]  /*bd40*/  BSYNC B1 ;  /* 0x0000000000017941 */ /* 0x000fea0003800000 */
.L_x_341:
        /* <DEDUP_REMOVED lines=10> */
.L_x_344:
[----:B------:R-:W-:Y:S05]  /*bdf0*/  BSYNC B1 ;  /* 0x0000000000017941 */ /* 0x000fea0003800000 */
.L_x_343:
        /* <DEDUP_REMOVED lines=11> */
.L_x_346:
[----:B------:R-:W-:Y:S05]  /*beb0*/  BSYNC B1 ;  /* 0x0000000000017941 */ /* 0x000fea0003800000 */
.L_x_345:
        /* <DEDUP_REMOVED lines=11> */
.L_x_348:
[----:B------:R-:W-:Y:S05]  /*bf70*/  BSYNC B1 ;  /* 0x0000000000017941 */ /* 0x000fea0003800000 */
.L_x_347:
        /* <DEDUP_REMOVED lines=11> */
.L_x_350:
[----:B------:R-:W-:Y:S05]  /*c030*/  BSYNC B1 ;  /* 0x0000000000017941 */ /* 0x000fea0003800000 */
.L_x_349:
        /* <DEDUP_REMOVED lines=10> */
.L_x_352:
[----:B------:R-:W-:Y:S05]  /*c0e0*/  BSYNC B1 ;  /* 0x0000000000017941 */ /* 0x000fea0003800000 */
.L_x_351:
        /* <DEDUP_REMOVED lines=11> */
.L_x_354:
[----:B------:R-:W-:Y:S05]  /*c1a0*/  BSYNC B1 ;  /* 0x0000000000017941 */ /* 0x000fea0003800000 */
.L_x_353:
        /* <DEDUP_REMOVED lines=11> */
.L_x_356:
[----:B------:R-:W-:Y:S05]  /*c260*/  BSYNC B1 ;  /* 0x0000000000017941 */ /* 0x000fea0003800000 */
.L_x_355:
        /* <DEDUP_REMOVED lines=11> */
.L_x_358:
[----:B------:R-:W-:Y:S05]  /*c320*/  BSYNC B1 ;  /* 0x0000000000017941 */ /* 0x000fea0003800000 */
.L_x_357:
        /* <DEDUP_REMOVED lines=10> */
.L_x_360:
[----:B------:R-:W-:Y:S05]  /*c3d0*/  BSYNC B1 ;  /* 0x0000000000017941 */ /* 0x000fea0003800000 */
.L_x_359:
        /* <DEDUP_REMOVED lines=11> */
.L_x_362:
[----:B------:R-:W-:Y:S05]  /*c490*/  BSYNC B1 ;  /* 0x0000000000017941 */ /* 0x000fea0003800000 */
.L_x_361:
        /* <DEDUP_REMOVED lines=11> */
.L_x_364:
[----:B------:R-:W-:Y:S05]  /*c550*/  BSYNC B1 ;  /* 0x0000000000017941 */ /* 0x000fea0003800000 */
.L_x_363:
        /* <DEDUP_REMOVED lines=11> */
.L_x_366:
[----:B------:R-:W-:Y:S05]  /*c610*/  BSYNC B1 ;  /* 0x0000000000017941 */ /* 0x000fea0003800000 */
.L_x_365:
        /* <DEDUP_REMOVED lines=10> */
.L_x_368:
[----:B------:R-:W-:Y:S05]  /*c6c0*/  BSYNC B1 ;  /* 0x0000000000017941 */ /* 0x000fea0003800000 */
.L_x_367:
        /* <DEDUP_REMOVED lines=11> */
.L_x_370:
[----:B------:R-:W-:Y:S05]  /*c780*/  BSYNC B1 ;  /* 0x0000000000017941 */ /* 0x000fea0003800000 */
.L_x_369:
        /* <DEDUP_REMOVED lines=11> */
.L_x_372:
[----:B------:R-:W-:Y:S05]  /*c840*/  BSYNC B1 ;  /* 0x0000000000017941 */ /* 0x000fea0003800000 */
.L_x_371:
        /* <DEDUP_REMOVED lines=11> */
.L_x_374:
[----:B------:R-:W-:Y:S05]  /*c900*/  BSYNC B1 ;  /* 0x0000000000017941 */ /* 0x000fea0003800000 */
.L_x_373:
        /* <DEDUP_REMOVED lines=10> */
.L_x_376:
[----:B------:R-:W-:Y:S05]  /*c9b0*/  BSYNC B1 ;  /* 0x0000000000017941 */ /* 0x000fea0003800000 */
.L_x_375:
        /* <DEDUP_REMOVED lines=11> */
.L_x_378:
[----:B------:R-:W-:Y:S05]  /*ca70*/  BSYNC B1 ;  /* 0x0000000000017941 */ /* 0x000fea0003800000 */
.L_x_377:
        /* <DEDUP_REMOVED lines=11> */
.L_x_380:
[----:B------:R-:W-:Y:S05]  /*cb30*/  BSYNC B1 ;  /* 0x0000000000017941 */ /* 0x000fea0003800000 */
.L_x_379:
        /* <DEDUP_REMOVED lines=11> */
.L_x_382:
[----:B------:R-:W-:Y:S05]  /*cbf0*/  BSYNC B1 ;  /* 0x0000000000017941 */ /* 0x000fea0003800000 */
.L_x_381:
        /* <DEDUP_REMOVED lines=10> */
.L_x_384:
[----:B------:R-:W-:Y:S05]  /*cca0*/  BSYNC B1 ;  /* 0x0000000000017941 */ /* 0x000fea0003800000 */
.L_x_383:
        /* <DEDUP_REMOVED lines=11> */
.L_x_386:
[----:B------:R-:W-:Y:S05]  /*cd60*/  BSYNC B1 ;  /* 0x0000000000017941 */ /* 0x000fea0003800000 */
.L_x_385:
        /* <DEDUP_REMOVED lines=10> */
.L_x_388:
[----:B------:R-:W-:Y:S05]  /*ce10*/  BSYNC B1 ;  /* 0x0000000000017941 */ /* 0x000fea0003800000 */
.L_x_387:
        /* <DEDUP_REMOVED lines=10> */
.L_x_390:
[----:B------:R-:W-:Y:S05]  /*cec0*/  BSYNC B1 ;  /* 0x0000000000017941 */ /* 0x000fea0003800000 */
.L_x_389:
[----:B------:R-:W3:Y:S01]  /*ced0*/  LDL.LU R216, [R1+0x158] ;  /* 0x0001580001d87983 */ /* 0x000ee20000300800 */
[----:B-----5:R-:W-:Y:S01]  /*cee0*/  HADD2.F32 R217, -RZ, R23.H0_H0 ;  /* 0x20000017ffd97230 */ /* 0x020fe20000004100 */
        /* <DEDUP_REMOVED lines=8> */
.L_x_392:
[----:B------:R-:W-:Y:S05]  /*cf70*/  BSYNC B1 ;  /* 0x0000000000017941 */ /* 0x000fea0003800000 */
.L_x_391:
[----:B------:R-:W2:Y:S01]  /*cf80*/  LDL.LU R216, [R1+0x15c] ;  /* 0x00015c0001d87983 */ /* 0x000ea20000300800 */
[----:B---3-5:R-:W-:Y:S01]  /*cf90*/  HADD2.F32 R217, -RZ, R23.H0_H0 ;  /* 0x20000017ffd97230 */ /* 0x028fe20000004100 */
        /* <DEDUP_REMOVED lines=8> */
.L_x_394:
[----:B------:R-:W-:Y:S05]  /*d020*/  BSYNC B1 ;  /* 0x0000000000017941 */ /* 0x000fea0003800000 */
.L_x_393:
[----:B------:R-:W4:Y:S01]  /*d030*/  LDL.LU R216, [R1+0x160] ;  /* 0x0001600001d87983 */ /* 0x000f220000300800 */
[----:B--2--5:R-:W-:Y:S01]  /*d040*/  HADD2.F32 R217, -RZ, R23.H0_H0 ;  /* 0x20000017ffd97230 */ /* 0x024fe20000004100 */
[----:B------:R-:W-:Y:S01]  /*d050*/  ISETP.GT.AND P5, PT, R0, 0x80, P2 ;  /* 0x000000800000780c */ /* 0x000fe200017a4270 */
[----:B------:R-:W-:Y:S03]  /*d060*/  BSSY B1, `(.L_x_395) ;  /* 0x0000007000017945 */ /* 0x000fe60003800000 */
[----:B------:R-:W-:-:S04]  /*d070*/  FMUL R217, R217, R16 ;  /* 0x00000010d9d97220 */ /* 0x000fc80000400000 */
[----:B----4-:R-:W-:-:S05]  /*d080*/  FFMA R217, R216, R2, R217 ;  /* 0x00000002d8d97223 */ /* 0x010fca00000000d9 */
[----:B------:R-:W-:-:S05]  /*d090*/  F2FP.F16.F32.PACK_AB R217, RZ, R217 ;  /* 0x000000d9ffd9723e */ /* 0x000fca00000000ff */
[----:B------:R2:W-:Y:S01]  /*d0a0*/  @P4 STG.E.U16 desc[UR36][R18.64+0x160], R217 ;  /* 0x000160d912004986 */ /* 0x0005e2000c101524 */
[----:B------:R-:W-:Y:S05]  /*d0b0*/  @!P5 BRA `(.L_x_396) ;  /* 0x000000000004d947 */ /* 0x000fea0003800000 */
[----:B------:R4:W5:Y:S02]  /*d0c0*/  LDG.E.LTC128B.U16 R23, desc[UR36][R10.64+0x162] ;  /* 0x000162240a177981 */ /* 0x000964000c1e1520 */
.L_x_396:
[----:B------:R-:W-:Y:S05]  /*d0d0*/  BSYNC B1 ;  /* 0x0000000000017941 */ /* 0x000fea0003800000 */
.L_x_395:
[----:B------:R-:W3:Y:S01]  /*d0e0*/  LDL.LU R216, [R1+0x164] ;  /* 0x0001640001d87983 */ /* 0x000ee20000300800 */
[----:B--2--5:R-:W-:Y:S01]  /*d0f0*/  HADD2.F32 R217, -RZ, R23.H0_H0 ;  /* 0x20000017ffd97230 */ /* 0x024fe20000004100 */
        /* <DEDUP_REMOVED lines=8> */
.L_x_398:
[----:B------:R-:W-:Y:S05]  /*d180*/  BSYNC B1 ;  /* 0x0000000000017941 */ /* 0x000fea0003800000 */
.L_x_397:
        /* <DEDUP_REMOVED lines=10> */
.L_x_400:
[----:B------:R-:W-:Y:S05]  /*d230*/  BSYNC B1 ;  /* 0x0000000000017941 */ /* 0x000fea0003800000 */
.L_x_399:
        /* <DEDUP_REMOVED lines=10> */
.L_x_402:
[----:B------:R-:W-:Y:S05]  /*d2e0*/  BSYNC B1 ;  /* 0x0000000000017941 */ /* 0x000fea0003800000 */
.L_x_401:
        /* <DEDUP_REMOVED lines=10> */
.L_x_404:
[----:B------:R-:W-:Y:S05]  /*d390*/  BSYNC B1 ;  /* 0x0000000000017941 */ /* 0x000fea0003800000 */
.L_x_403:
        /* <DEDUP_REMOVED lines=10> */
.L_x_406:
[----:B------:R-:W-:Y:S05]  /*d440*/  BSYNC B1 ;  /* 0x0000000000017941 */ /* 0x000fea0003800000 */
.L_x_405:
        /* <DEDUP_REMOVED lines=10> */
.L_x_408:
[----:B------:R-:W-:Y:S05]  /*d4f0*/  BSYNC B1 ;  /* 0x0000000000017941 */ /* 0x000fea0003800000 */
.L_x_407:
[----:B------:R-:W3:Y:S01]  /*d500*/  LDL.LU R216, [R1+0x17c] ;  /* 0x00017c0001d87983 */ /* 0x000ee20000300800 */
[----:B--2--5:R-:W-:Y:S01]  /*d510*/  HADD2.F32 R217, -RZ, R23.H0_H0 ;  /* 0x20000017ffd97230 */ /* 0x024fe20000004100 */
        /* <DEDUP_REMOVED lines=11> */
.L_x_410:
[----:B------:R-:W-:Y:S05]  /*d5d0*/  BSYNC B1 ;  /* 0x0000000000017941 */ /* 0x000fea0003800000 */
.L_x_409:
[----:B--2--5:R-:W-:Y:S01]  /*d5e0*/  HADD2.F32 R21, -RZ, R23.H0_H0 ;  /* 0x20000017ff157230 */ /* 0x024fe20000004100 */
[----:B------:R-:W-:Y:S01]  /*d5f0*/  ISETP.GT.AND P2, PT, R3, 0xc1, PT ;  /* 0x000000c10300780c */ /* 0x000fe20003f44270 */
[----:B------:R-:W-:Y:S01]  /*d600*/  BSSY B1, `(.L_x_411) ;  /* 0x000000a000017945 */ /* 0x000fe20003800000 */
[----:B------:R-:W-:Y:S02]  /*d610*/  LOP3.LUT R17, R17, 0xfffffffd, RZ, 0xc0, !PT ;  /* 0xfffffffd11117812 */ /* 0x000fe400078ec0ff */
[----:B------:R-:W-:Y:S01]  /*d620*/  FMUL R21, R21, R16 ;  /* 0x0000001015157220 */ /* 0x000fe20000400000 */
[----:B------:R-:W-:-:S03]  /*d630*/  ISETP.GT.AND P0, PT, R0, RZ, P2 ;  /* 0x000000ff0000720c */ /* 0x000fc60001704270 */
[----:B------:R-:W-:-:S05]  /*d640*/  FFMA R21, R120, R2, R21 ;  /* 0x0000000278157223 */ /* 0x000fca0000000015 */
[----:B------:R-:W-:Y:S02]  /*d650*/  F2FP.F16.F32.PACK_AB R21, RZ, R21 ;  /* 0x00000015ff15723e */ /* 0x000fe400000000ff */
[----:B------:R-:W-:-:S03]  /*d660*/  @P2 LOP3.LUT R17, R17, 0x2, RZ, 0xfc, !PT ;  /* 0x0000000211112812 */ /* 0x000fc600078efcff */
[----:B------:R2:W-:Y:S01]  /*d670*/  @P1 STG.E.U16 desc[UR36][R4.64+0x180], R21 ;  /* 0x0001801504001986 */ /* 0x0005e2000c101524 */
[----:B------:R-:W-:Y:S05]  /*d680*/  @!P0 BRA `(.L_x_412) ;  /* 0x0000000000048947 */ /* 0x000fea0003800000 */
[----:B------:R0:W5:Y:S02]  /*d690*/  LDG.E.LTC128B.U16 R23, desc[UR36][R14.64+0x182] ;  /* 0x000182240e177981 */ /* 0x000164000c1e1520 */
.L_x_412:
[----:B------:R-:W-:Y:S05]  /*d6a0*/  BSYNC B1 ;  /* 0x0000000000017941 */ /* 0x000fea0003800000 */
.L_x_411:
[----:B--2--5:R-:W-:Y:S01]  /*d6b0*/  HADD2.F32 R21, -RZ, R23.H0_H0 ;  /* 0x20000017ff157230 */ /* 0x024fe20000004100 */
[----:B------:R-:W-:Y:S01]  /*d6c0*/  ISETP.GT.AND P1, PT, R0, 0x8, P3 ;  /* 0x000000080000780c */ /* 0x000fe20001f24270 */
[----:B------:R-:W-:Y:S03]  /*d6d0*/  BSSY B1, `(.L_x_413) ;  /* 0x0000007000017945 */ /* 0x000fe60003800000 */
[----:B------:R-:W-:-:S04]  /*d6e0*/  FMUL R20, R21, R16 ;  /* 0x0000001015147220 */ /* 0x000fc80000400000 */
[----:B------:R-:W-:-:S05]  /*d6f0*/  FFMA R20, R121, R2, R20 ;  /* 0x0000000279147223 */ /* 0x000fca0000000014 */
[----:B------:R-:W-:-:S05]  /*d700*/  F2FP.F16.F32.PACK_AB R20, RZ, R20 ;  /* 0x00000014ff14723e */ /* 0x000fca00000000ff */
[----:B------:R2:W-:Y:S01]  /*d710*/  @P0 STG.E.U16 desc[UR36][R4.64+0x182], R20 ;  /* 0x0001821404000986 */ /* 0x0005e2000c101524 */
[----:B------:R-:W-:Y:S05]  /*d720*/  @!P1 BRA `(.L_x_414) ;  /* 0x0000000000049947 */ /* 0x000fea0003800000 */
[----:B------:R0:W5:Y:S02]  /*d730*/  LDG.E.LTC128B.U16 R23, desc[UR36][R12.64+0x180] ;  /* 0x000180240c177981 */ /* 0x000164000c1e1520 */
.L_x_414:
[----:B------:R-:W-:Y:S05]  /*d740*/  BSYNC B1 ;  /* 0x0000000000017941 */ /* 0x000fea0003800000 */
.L_x_413:
[----:B-----5:R-:W-:Y:S01]  /*d750*/  HADD2.F32 R21, -RZ, R23.H0_H0 ;  /* 0x20000017ff157230 */ /* 0x020fe20000004100 */
        /* <DEDUP_REMOVED lines=8> */
.L_x_416:
[----:B------:R-:W-:Y:S05]  /*d7e0*/  BSYNC B1 ;  /* 0x0000000000017941 */ /* 0x000fea0003800000 */
.L_x_415:
[----:B0----5:R-:W-:Y:S01]  /*d7f0*/  HADD2.F32 R21, -RZ, R23.H0_H0 ;  /* 0x20000017ff157230 */ /* 0x021fe20000004100 */
[----:B------:R-:W-:Y:S01]  /*d800*/  ISETP.GT.AND P3, PT, R3, 0xc8, PT ;  /* 0x000000c80300780c */ /* 0x000fe20003f64270 */
[----:B------:R-:W-:Y:S01]  /*d810*/  BSSY B1, `(.L_x_417) ;  /* 0x000000a000017945 */ /* 0x000fe20003800000 */
[----:B------:R-:W-:Y:S02]  /*d820*/  LOP3.LUT R17, R17, 0xfffffffb, RZ, 0xc0, !PT ;  /* 0xfffffffb11117812 */ /* 0x000fe400078ec0ff */
[----:B--2---:R-:W-:Y:S01]  /*d830*/  FMUL R20, R21, R16 ;  /* 0x0000001015147220 */ /* 0x004fe20000400000 */
[----:B------:R-:W-:-:S03]  /*d840*/  ISETP.GT.AND P1, PT, R0, RZ, P3 ;  /* 0x000000ff0000720c */ /* 0x000fc60001f24270 */
[----:B------:R-:W-:-:S05]  /*d850*/  FFMA R20, R123, R2, R20 ;  /* 0x000000027b147223 */ /* 0x000fca0000000014 */
[----:B------:R-:W-:Y:S02]  /*d860*/  F2FP.F16.F32.PACK_AB R20, RZ, R20 ;  /* 0x00000014ff14723e */ /* 0x000fe400000000ff */
[----:B------:R-:W-:-:S03]  /*d870*/  @P3 LOP3.LUT R17, R17, 0x4, RZ, 0xfc, !PT ;  /* 0x0000000411113812 */ /* 0x000fc600078efcff */
[----:B------:R0:W-:Y:S01]  /*d880*/  @P0 STG.E.U16 desc[UR36][R6.64+0x182], R20 ;  /* 0x0001821406000986 */ /* 0x0001e2000c101524 */
[----:B------:R-:W-:Y:S05]  /*d890*/  @!P1 BRA `(.L_x_418) ;  /* 0x0000000000049947 */ /* 0x000fea0003800000 */
[----:B------:R2:W5:Y:S02]  /*d8a0*/  LDG.E.LTC128B.U16 R23, desc[UR36][R14.64+0x190] ;  /* 0x000190240e177981 */ /* 0x000564000c1e1520 */
.L_x_418:
[----:B------:R-:W-:Y:S05]  /*d8b0*/  BSYNC B1 ;  /* 0x0000000000017941 */ /* 0x000fea0003800000 */
.L_x_417:
[----:B-----5:R-:W-:Y:S01]  /*d8c0*/  HADD2.F32 R21, -RZ, R23.H0_H0 ;  /* 0x20000017ff157230 */ /* 0x020fe20000004100 */
        /* <DEDUP_REMOVED lines=11> */
.L_x_420:
[----:B------:R-:W-:Y:S05]  /*d980*/  BSYNC B1 ;  /* 0x0000000000017941 */ /* 0x000fea0003800000 */
.L_x_419:
[----:B0----5:R-:W-:Y:S01]  /*d990*/  HADD2.F32 R21, -RZ, R23.H0_H0 ;  /* 0x20000017ff157230 */ /* 0x021fe20000004100 */
        /* <DEDUP_REMOVED lines=8> */
.L_x_422:
[----:B------:R-:W-:Y:S05]  /*da20*/  BSYNC B1 ;  /* 0x0000000000017941 */ /* 0x000fea0003800000 */
.L_x_421:
        /* <DEDUP_REMOVED lines=9> */
.L_x_424:
[----:B------:R-:W-:Y:S05]  /*dac0*/  BSYNC B1 ;  /* 0x0000000000017941 */ /* 0x000fea0003800000 */
.L_x_423:
[----:B0----5:R-:W-:Y:S01]  /*dad0*/  HADD2.F32 R21, -RZ, R23.H0_H0 ;  /* 0x20000017ff157230 */ /* 0x021fe20000004100 */
[----:B------:R-:W-:Y:S01]  /*dae0*/  ISETP.GT.AND P2, PT, R3, 0xd0, PT ;  /* 0x000000d00300780c */ /* 0x000fe20003f44270 */
[----:B------:R-:W-:Y:S01]  /*daf0*/  BSSY B1, `(.L_x_425) ;  /* 0x000000a000017945 */ /* 0x000fe20003800000 */
[----:B------:R-:W-:Y:S02]  /*db00*/  LOP3.LUT R17, R17, 0xffffffef, RZ, 0xc0, !PT ;  /* 0xffffffef11117812 */ /* 0x000fe400078ec0ff */
[----:B------:R-:W-:-:S04]  /*db10*/  FMUL R20, R21, R16 ;  /* 0x0000001015147220 */ /* 0x000fc80000400000 */
[----:B------:R-:W-:-:S05]  /*db20*/  FFMA R20, R127, R2, R20 ;  /* 0x000000027f147223 */ /* 0x000fca0000000014 */
[----:B------:R-:W-:Y:S02]  /*db30*/  F2FP.F16.F32.PACK_AB R20, RZ, R20 ;  /* 0x00000014ff14723e */ /* 0x000fe400000000ff */
[----:B------:R-:W-:-:S03]  /*db40*/  @P2 LOP3.LUT R17, R17, 0x10, RZ, 0xfc, !PT ;  /* 0x0000001011112812 */ /* 0x000fc600078efcff */
[----:B------:R0:W-:Y:S01]  /*db50*/  @P0 STG.E.U16 desc[UR36][R6.64+0x192], R20 ;  /* 0x0001921406000986 */ /* 0x0001e2000c101524 */
[----:B------:R-:W-:-:S13]  /*db60*/  ISETP.GT.AND P0, PT, R0, RZ, P2 ;  /* 0x000000ff0000720c */ /* 0x000fda0001704270 */
[----:B0-----:R-:W-:Y:S05]  /*db70*/  @!P0 BRA `(.L_x_426) ;  /* 0x0000000000048947 */ /* 0x001fea0003800000 */
[----:B------:R0:W5:Y:S02]  /*db80*/  LDG.E.LTC128B.U16 R23, desc[UR36][R14.64+0x1a0] ;  /* 0x0001a0240e177981 */ /* 0x000164000c1e1520 */
.L_x_426:
[----:B------:R-:W-:Y:S05]  /*db90*/  BSYNC B1 ;  /* 0x0000000000017941 */ /* 0x000fea0003800000 */
.L_x_425:
[----:B-----5:R-:W-:Y:S01]  /*dba0*/  HADD2.F32 R21, -RZ, R23.H0_H0 ;  /* 0x20000017ff157230 */ /* 0x020fe20000004100 */
        /* <DEDUP_REMOVED lines=8> */
[----:B------:R-:W-:-:S05]  /*dc30*/  IADD3 R20, P0, R229, R18, RZ ;  /* 0x00000012e5147210 */ /* 0x000fca0007f1e0ff */
[----:B-1----:R-:W-:Y:S01]  /*dc40*/  IMAD.X R21, R228, 0x1, R19, P0 ;  /* 0x00000001e4157824 */ /* 0x002fe200000e0613 */
[----:B------:R-:W-:-:S13]  /*dc50*/  ISETP.GT.AND P0, PT, R0, RZ, P1 ;  /* 0x000000ff0000720c */ /* 0x000fda0000f04270 */
[----:B------:R-:W-:Y:S05]  /*dc60*/  @!P0 BRA `(.L_x_428) ;  /* 0x0000000000048947 */ /* 0x000fea0003800000 */
[----:B------:R1:W5:Y:S02]  /*dc70*/  LDG.E.LTC128B.U16 R23, desc[UR36][R14.64+0x1a2] ;  /* 0x0001a2240e177981 */ /* 0x000364000c1e1520 */
.L_x_428:
[----:B------:R-:W-:Y:S05]  /*dc80*/  BSYNC B1 ;  /* 0x0000000000017941 */ /* 0x000fea0003800000 */
.L_x_427:
[----:B-----5:R-:W-:Y:S01]  /*dc90*/  HADD2.F32 R121, -RZ, R23.H0_H0 ;  /* 0x20000017ff797230 */ /* 0x020fe20000004100 */
[----:B------:R-:W-:Y:S04]  /*dca0*/  BSSY B1, `(.L_x_429) ;  /* 0x0000008000017945 */ /* 0x000fe80003800000 */
[----:B------:R-:W-:-:S04]  /*dcb0*/  FMUL R120, R121, R16 ;  /* 0x0000001079787220 */ /* 0x000fc80000400000 */
[----:B------:R-:W-:-:S05]  /*dcc0*/  FFMA R120, R129, R2, R120 ;  /* 0x0000000281787223 */ /* 0x000fca0000000078 */
[----:B------:R-:W-:-:S05]  /*dcd0*/  F2FP.F16.F32.PACK_AB R120, RZ, R120 ;  /* 0x00000078ff78723e */ /* 0x000fca00000000ff */
[----:B------:R0:W-:Y:S01]  /*dce0*/  @P0 STG.E.U16 desc[UR36][R4.64+0x1a2], R120 ;  /* 0x0001a27804000986 */ /* 0x0001e2000c101524 */
[----:B------:R-:W-:-:S13]  /*dcf0*/  ISETP.GT.AND P0, PT, R0, 0x8, P2 ;  /* 0x000000080000780c */ /* 0x000fda0001704270 */
[----:B0-----:R-:W-:Y:S05]  /*dd00*/  @!P0 BRA `(.L_x_430) ;  /* 0x0000000000048947 */ /* 0x001fea0003800000 */
[----:B------:R0:W5:Y:S02]  /*dd10*/  LDG.E.LTC128B.U16 R23, desc[UR36][R12.64+0x1a0] ;  /* 0x0001a0240c177981 */ /* 0x000164000c1e1520 */
.L_x_430:
[----:B------:R-:W-:Y:S05]  /*dd20*/  BSYNC B1 ;  /* 0x0000000000017941 */ /* 0x000fea0003800000 */
.L_x_429:
        /* <DEDUP_REMOVED lines=9> */
.L_x_432:
[----:B------:R-:W-:Y:S05]  /*ddc0*/  BSYNC B1 ;  /* 0x0000000000017941 */ /* 0x000fea0003800000 */
.L_x_431:
        /* <DEDUP_REMOVED lines=12> */
.L_x_434:
[----:B------:R-:W-:Y:S05]  /*de90*/  BSYNC B1 ;  /* 0x0000000000017941 */ /* 0x000fea0003800000 */
.L_x_433:
        /* <DEDUP_REMOVED lines=12> */
.L_x_436:
[----:B------:R-:W-:Y:S05]  /*df60*/  BSYNC B1 ;  /* 0x0000000000017941 */ /* 0x000fea0003800000 */
.L_x_435:
        /* <DEDUP_REMOVED lines=9> */
.L_x_438:
[----:B------:R-:W-:Y:S05]  /*e000*/  BSYNC B1 ;  /* 0x0000000000017941 */ /* 0x000fea0003800000 */
.L_x_437:
        /* <DEDUP_REMOVED lines=9> */
.L_x_440:
[----:B------:R-:W-:Y:S05]  /*e0a0*/  BSYNC B1 ;  /* 0x0000000000017941 */ /* 0x000fea0003800000 */
.L_x_439:
        /* <DEDUP_REMOVED lines=12> */
.L_x_442:
[----:B------:R-:W-:Y:S05]  /*e170*/  BSYNC B1 ;  /* 0x0000000000017941 */ /* 0x000fea0003800000 */
.L_x_441:
        /* <DEDUP_REMOVED lines=12> */
.L_x_444:
[----:B------:R-:W-:Y:S05]  /*e240*/  BSYNC B1 ;  /* 0x0000000000017941 */ /* 0x000fea0003800000 */
.L_x_443:
        /* <DEDUP_REMOVED lines=9> */
.L_x_446:
[----:B------:R-:W-:Y:S05]  /*e2e0*/  BSYNC B1 ;  /* 0x0000000000017941 */ /* 0x000fea0003800000 */
.L_x_445:
        /* <DEDUP_REMOVED lines=9> */
.L_x_448:
[----:B------:R-:W-:Y:S05]  /*e380*/  BSYNC B1 ;  /* 0x0000000000017941 */ /* 0x000fea0003800000 */
.L_x_447:
        /* <DEDUP_REMOVED lines=12> */
.L_x_450:
[----:B------:R-:W-:Y:S05]  /*e450*/  BSYNC B1 ;  /* 0x0000000000017941 */ /* 0x000fea0003800000 */
.L_x_449:
        /* <DEDUP_REMOVED lines=12> */
.L_x_452:
[----:B------:R-:W-:Y:S05]  /*e520*/  BSYNC B1 ;  /* 0x0000000000017941 */ /* 0x000fea0003800000 */
.L_x_451:
        /* <DEDUP_REMOVED lines=9> */
.L_x_454:
[----:B------:R-:W-:Y:S05]  /*e5c0*/  BSYNC B1 ;  /* 0x0000000000017941 */ /* 0x000fea0003800000 */
.L_x_453:
        /* <DEDUP_REMOVED lines=9> */
.L_x_456:
[----:B------:R-:W-:Y:S05]  /*e660*/  BSYNC B1 ;  /* 0x0000000000017941 */ /* 0x000fea0003800000 */
.L_x_455:
        /* <DEDUP_REMOVED lines=12> */
.L_x_458:
[----:B------:R-:W-:Y:S05]  /*e730*/  BSYNC B1 ;  /* 0x0000000000017941 */ /* 0x000fea0003800000 */
.L_x_457:
        /* <DEDUP_REMOVED lines=12> */
.L_x_460:
[----:B------:R-:W-:Y:S05]  /*e800*/  BSYNC B1 ;  /* 0x0000000000017941 */ /* 0x000fea0003800000 */
.L_x_459:
        /* <DEDUP_REMOVED lines=9> */
.L_x_462:
[----:B------:R-:W-:Y:S05]  /*e8a0*/  BSYNC B1 ;  /* 0x0000000000017941 */ /* 0x000fea0003800000 */
.L_x_461:
        /* <DEDUP_REMOVED lines=9> */
.L_x_464:
[----:B------:R-:W-:Y:S05]  /*e940*/  BSYNC B1 ;  /* 0x0000000000017941 */ /* 0x000fea0003800000 */
.L_x_463:
        /* <DEDUP_REMOVED lines=12> */
.L_x_466:
[----:B------:R-:W-:Y:S05]  /*ea10*/  BSYNC B1 ;  /* 0x0000000000017941 */ /* 0x000fea0003800000 */
.L_x_465:
        /* <DEDUP_REMOVED lines=12> */
.L_x_468:
[----:B------:R-:W-:Y:S05]  /*eae0*/  BSYNC B1 ;  /* 0x0000000000017941 */ /* 0x000fea0003800000 */
.L_x_467:
        /* <DEDUP_REMOVED lines=9> */
.L_x_470:
[----:B------:R-:W-:Y:S05]  /*eb80*/  BSYNC B1 ;  /* 0x0000000000017941 */ /* 0x000fea0003800000 */
.L_x_469:
        /* <DEDUP_REMOVED lines=9> */
.L_x_472:
[----:B------:R-:W-:Y:S05]  /*ec20*/  BSYNC B1 ;  /* 0x0000000000017941 */ /* 0x000fea0003800000 */
.L_x_471:
[----:B-----5:R-:W-:Y:S01]  /*ec30*/  HADD2.F32 R121, -RZ, R23.H0_H0 ;  /* 0x20000017ff797230 */ /* 0x020fe20000004100 */
[----:B------:R-:W-:Y:S01]  /*ec40*/  ISETP.GT.AND P2, PT, R3, 0x100, PT ;  /* 0x000001000300780c */ /* 0x000fe20003f44270 */
[----:B------:R-:W-:Y:S03]  /*ec50*/  BSSY B1, `(.L_x_473) ;  /* 0x000000b000017945 */ /* 0x000fe60003800000 */
[----:B------:R-:W-:-:S04]  /*ec60*/  FMUL R120, R121, R16 ;  /* 0x0000001079787220 */ /* 0x000fc80000400000 */
[----:B------:R-:W-:-:S05]  /*ec70*/  FFMA R120, R151, R2, R120 ;  /* 0x0000000297787223 */ /* 0x000fca0000000078 */
[----:B------:R-:W-:-:S04]  /*ec80*/  F2FP.F16.F32.PACK_AB R120, RZ, R120 ;  /* 0x00000078ff78723e */ /* 0x000fc800000000ff */
[----:B------:R-:W-:Y:S02]  /*ec90*/  PRMT R121, R120, 0x7610, R121 ;  /* 0x0000761078797816 */ /* 0x000fe40000000079 */
[----:B------:R-:W-:Y:S02]  /*eca0*/  PRMT R120, R23, 0x7610, R120 ;  /* 0x0000761017787816 */ /* 0x000fe40000000078 */
[----:B------:R-:W-:Y:S01]  /*ecb0*/  P2R R23, PR, RZ, 0x4 ;  /* 0x00000004ff177803 */ /* 0x000fe20000000000 */
[----:B------:R0:W-:Y:S01]  /*ecc0*/  @P0 STG.E.U16 desc[UR36][R6.64+0x1f2], R121 ;  /* 0x0001f27906000986 */ /* 0x0001e2000c101524 */
[----:B------:R-:W-:-:S13]  /*ecd0*/  ISETP.GT.AND P0, PT, R0, RZ, P2 ;  /* 0x000000ff0000720c */ /* 0x000fda0001704270 */
[----:B0-----:R-:W-:Y:S05]  /*ece0*/  @!P0 BRA `(.L_x_474) ;  /* 0x0000000000048947 */ /* 0x001fea0003800000 */
[----:B------:R0:W5:Y:S02]  /*ecf0*/  LDG.E.LTC128B.U16 R120, desc[UR36][R14.64+0x200] ;  /* 0x000200240e787981 */ /* 0x000164000c1e1520 */
.L_x_474:
[----:B------:R-:W-:Y:S05]  /*ed00*/  BSYNC B1 ;  /* 0x0000000000017941 */ /* 0x000fea0003800000 */
.L_x_473:
        /* <DEDUP_REMOVED lines=13> */
.L_x_476:
[----:B------:R-:W-:Y:S05]  /*ede0*/  BSYNC B1 ;  /* 0x0000000000017941 */ /* 0x000fea0003800000 */
.L_x_475:
        /* <DEDUP_REMOVED lines=9> */
.L_x_478:
[----:B------:R-:W-:Y:S05]  /*ee80*/  BSYNC B1 ;  /* 0x0000000000017941 */ /* 0x000fea0003800000 */
.L_x_477:
        /* <DEDUP_REMOVED lines=9> */
.L_x_480:
[----:B------:R-:W-:Y:S05]  /*ef20*/  BSYNC B1 ;  /* 0x0000000000017941 */ /* 0x000fea0003800000 */
.L_x_479:
        /* <DEDUP_REMOVED lines=13> */
.L_x_482:
[----:B------:R-:W-:Y:S05]  /*f000*/  BSYNC B1 ;  /* 0x0000000000017941 */ /* 0x000fea0003800000 */
.L_x_481:
        /* <DEDUP_REMOVED lines=13> */
.L_x_484:
[----:B------:R-:W-:Y:S05]  /*f0e0*/  BSYNC B1 ;  /* 0x0000000000017941 */ /* 0x000fea0003800000 */
.L_x_483:
        /* <DEDUP_REMOVED lines=9> */
.L_x_486:
[----:B------:R-:W-:Y:S05]  /*f180*/  BSYNC B1 ;  /* 0x0000000000017941 */ /* 0x000fea0003800000 */
.L_x_485:
        /* <DEDUP_REMOVED lines=9> */
.L_x_488:
[----:B------:R-:W-:Y:S05]  /*f220*/  BSYNC B1 ;  /* 0x0000000000017941 */ /* 0x000fea0003800000 */
.L_x_487:
        /* <DEDUP_REMOVED lines=13> */
.L_x_490:
[----:B------:R-:W-:Y:S05]  /*f300*/  BSYNC B1 ;  /* 0x0000000000017941 */ /* 0x000fea0003800000 */
.L_x_489:
        /* <DEDUP_REMOVED lines=13> */
.L_x_492:
[----:B------:R-:W-:Y:S05]  /*f3e0*/  BSYNC B1 ;  /* 0x0000000000017941 */ /* 0x000fea0003800000 */
.L_x_491:
        /* <DEDUP_REMOVED lines=9> */
.L_x_494:
[----:B------:R-:W-:Y:S05]  /*f480*/  BSYNC B1 ;  /* 0x0000000000017941 */ /* 0x000fea0003800000 */
.L_x_493:
        /* <DEDUP_REMOVED lines=9> */
.L_x_496:
[----:B------:R-:W-:Y:S05]  /*f520*/  BSYNC B1 ;  /* 0x0000000000017941 */ /* 0x000fea0003800000 */
.L_x_495:
        /* <DEDUP_REMOVED lines=13> */
.L_x_498:
[----:B------:R-:W-:Y:S05]  /*f600*/  BSYNC B1 ;  /* 0x0000000000017941 */ /* 0x000fea0003800000 */
.L_x_497:
        /* <DEDUP_REMOVED lines=13> */
.L_x_500:
[----:B------:R-:W-:Y:S05]  /*f6e0*/  BSYNC B1 ;  /* 0x0000000000017941 */ /* 0x000fea0003800000 */
.L_x_499:
        /* <DEDUP_REMOVED lines=9> */
.L_x_502:
[----:B------:R-:W-:Y:S05]  /*f780*/  BSYNC B1 ;  /* 0x0000000000017941 */ /* 0x000fea0003800000 */
.L_x_501:
        /* <DEDUP_REMOVED lines=9> */
.L_x_504:
[----:B------:R-:W-:Y:S05]  /*f820*/  BSYNC B1 ;  /* 0x0000000000017941 */ /* 0x000fea0003800000 */
.L_x_503:
        /* <DEDUP_REMOVED lines=13> */
.L_x_506:
[----:B------:R-:W-:Y:S05]  /*f900*/  BSYNC B1 ;  /* 0x0000000000017941 */ /* 0x000fea0003800000 */
.L_x_505:
        /* <DEDUP_REMOVED lines=13> */
.L_x_508:
[----:B------:R-:W-:Y:S05]  /*f9e0*/  BSYNC B1 ;  /* 0x0000000000017941 */ /* 0x000fea0003800000 */
.L_x_507:
        /* <DEDUP_REMOVED lines=9> */
.L_x_510:
[----:B------:R-:W-:Y:S05]  /*fa80*/  BSYNC B1 ;  /* 0x0000000000017941 */ /* 0x000fea0003800000 */
.L_x_509:
        /* <DEDUP_REMOVED lines=9> */
.L_x_512:
[----:B------:R-:W-:Y:S05]  /*fb20*/  BSYNC B1 ;  /* 0x0000000000017941 */ /* 0x000fea0003800000 */
.L_x_511:
        /* <DEDUP_REMOVED lines=13> */
.L_x_514:
[----:B------:R-:W-:Y:S05]  /*fc00*/  BSYNC B1 ;  /* 0x0000000000017941 */ /* 0x000fea0003800000 */
.L_x_513:
        /* <DEDUP_REMOVED lines=13> */
.L_x_516:
[----:B------:R-:W-:Y:S05]  /*fce0*/  BSYNC B1 ;  /* 0x0000000000017941 */ /* 0x000fea0003800000 */
.L_x_515:
        /* <DEDUP_REMOVED lines=9> */
.L_x_518:
[----:B------:R-:W-:Y:S05]  /*fd80*/  BSYNC B1 ;  /* 0x0000000000017941 */ /* 0x000fea0003800000 */
.L_x_517:
        /* <DEDUP_REMOVED lines=9> */
.L_x_520:
[----:B------:R-:W-:Y:S05]  /*fe20*/  BSYNC B1 ;  /* 0x0000000000017941 */ /* 0x000fea0003800000 */
.L_x_519:
        /* <DEDUP_REMOVED lines=13> */
.L_x_522:
[----:B------:R-:W-:Y:S05]  /*ff00*/  BSYNC B1 ;  /* 0x0000000000017941 */ /* 0x000fea0003800000 */
.L_x_521:
        /* <DEDUP_REMOVED lines=13> */
.L_x_524:
[----:B------:R-:W-:Y:S05]  /*ffe0*/  BSYNC B1 ;  /* 0x0000000000017941 */ /* 0x000fea0003800000 */
.L_x_523:
        /* <DEDUP_REMOVED lines=9> */
.L_x_526:
[----:B------:R-:W-:Y:S05]  /*10080*/  BSYNC B1 ;  /* 0x0000000000017941 */ /* 0x000fea0003800000 */
.L_x_525:
        /* <DEDUP_REMOVED lines=9> */
.L_x_528:
[----:B------:R-:W-:Y:S05]  /*10120*/  BSYNC B1 ;  /* 0x0000000000017941 */ /* 0x000fea0003800000 */
.L_x_527:
        /* <DEDUP_REMOVED lines=13> */
.L_x_530:
[----:B------:R-:W-:Y:S05]  /*10200*/  BSYNC B1 ;  /* 0x0000000000017941 */ /* 0x000fea0003800000 */
.L_x_529:
        /* <DEDUP_REMOVED lines=13> */
.L_x_532:
[----:B------:R-:W-:Y:S05]  /*102e0*/  BSYNC B1 ;  /* 0x0000000000017941 */ /* 0x000fea0003800000 */
.L_x_531:
        /* <DEDUP_REMOVED lines=9> */
.L_x_534:
[----:B------:R-:W-:Y:S05]  /*10380*/  BSYNC B1 ;  /* 0x0000000000017941 */ /* 0x000fea0003800000 */
.L_x_533:
        /* <DEDUP_REMOVED lines=9> */
.L_x_536:
[----:B------:R-:W-:Y:S05]  /*10420*/  BSYNC B1 ;  /* 0x0000000000017941 */ /* 0x000fea0003800000 */
.L_x_535:
        /* <DEDUP_REMOVED lines=13> */
.L_x_538:
[----:B------:R-:W-:Y:S05]  /*10500*/  BSYNC B1 ;  /* 0x0000000000017941 */ /* 0x000fea0003800000 */
.L_x_537:
        /* <DEDUP_REMOVED lines=13> */
.L_x_540:
[----:B------:R-:W-:Y:S05]  /*105e0*/  BSYNC B1 ;  /* 0x0000000000017941 */ /* 0x000fea0003800000 */
.L_x_539:
        /* <DEDUP_REMOVED lines=9> */
.L_x_542:
[----:B------:R-:W-:Y:S05]  /*10680*/  BSYNC B1 ;  /* 0x0000000000017941 */ /* 0x000fea0003800000 */
.L_x_541:
        /* <DEDUP_REMOVED lines=9> */
.L_x_544:
[----:B------:R-:W-:Y:S05]  /*10720*/  BSYNC B1 ;  /* 0x0000000000017941 */ /* 0x000fea0003800000 */
.L_x_543:
[----:B-----5:R-:W-:Y:S01]  /*10730*/  HADD2.F32 R139, -RZ, R137.H0_H0 ;  /* 0x20000089ff8b7230 */ /* 0x020fe20000004100 */
[----:B------:R-:W-:Y:S01]  /*10740*/  ISETP.GT.AND P2, PT, R3, 0x148, PT ;  /* 0x000001480300780c */ /* 0x000fe20003f44270 */
[----:B------:R-:W-:Y:S03]  /*10750*/  BSSY B1, `(.L_x_545) ;  /* 0x0000009000017945 */ /* 0x000fe60003800000 */
[----:B------:R-:W-:Y:S01]  /*10760*/  FMUL R138, R139, R16 ;  /* 0x000000108b8a7220 */ /* 0x000fe20000400000 */
[----:B------:R-:W-:-:S03]  /*10770*/  P2R R140, PR, RZ, 0x4 ;  /* 0x00000004ff8c7803 */ /* 0x000fc60000000000 */
[----:B------:R-:W-:-:S05]  /*10780*/  FFMA R138, R187, R2, R138 ;  /* 0x00000002bb8a7223 */ /* 0x000fca000000008a */
[----:B------:R-:W-:-:S05]  /*10790*/  F2FP.F16.F32.PACK_AB R138, RZ, R138 ;  /* 0x0000008aff8a723e */ /* 0x000fca00000000ff */
[----:B------:R0:W-:Y:S01]  /*107a0*/  @P0 STG.E.U16 desc[UR36][R6.64+0x282], R138 ;  /* 0x0002828a06000986 */ /* 0x0001e2000c101524 */
[----:B------:R-:W-:-:S13]  /*107b0*/  ISETP.GT.AND P0, PT, R0, RZ, P2 ;  /* 0x000000ff0000720c */ /* 0x000fda0001704270 */
[----:B0-----:R-:W-:Y:S05]  /*107c0*/  @!P0 BRA `(.L_x_546) ;  /* 0x0000000000048947 */ /* 0x001fea0003800000 */
[----:B------:R0:W5:Y:S02]  /*107d0*/  LDG.E.LTC128B.U16 R137, desc[UR36][R14.64+0x290] ;  /* 0x000290240e897981 */ /* 0x000164000c1e1520 */
.L_x_546:
[----:B------:R-:W-:Y:S05]  /*107e0*/  BSYNC B1 ;  /* 0x0000000000017941 */ /* 0x000fea0003800000 */
.L_x_545:
        /* <DEDUP_REMOVED lines=11> */
.L_x_548:
[----:B------:R-:W-:Y:S05]  /*108a0*/  BSYNC B1 ;  /* 0x0000000000017941 */ /* 0x000fea0003800000 */
.L_x_547:
        /* <DEDUP_REMOVED lines=9> */
.L_x_550:
[----:B------:R-:W-:Y:S05]  /*10940*/  BSYNC B1 ;  /* 0x0000000000017941 */ /* 0x000fea0003800000 */
.L_x_549:
        /* <DEDUP_REMOVED lines=9> */
.L_x_552:
[----:B------:R-:W-:Y:S05]  /*109e0*/  BSYNC B1 ;  /* 0x0000000000017941 */ /* 0x000fea0003800000 */
.L_x_551:
        /* <DEDUP_REMOVED lines=11> */
.L_x_554:
[----:B------:R-:W-:Y:S05]  /*10aa0*/  BSYNC B1 ;  /* 0x0000000000017941 */ /* 0x000fea0003800000 */
.L_x_553:
        /* <DEDUP_REMOVED lines=11> */
.L_x_556:
[----:B------:R-:W-:Y:S05]  /*10b60*/  BSYNC B1 ;  /* 0x0000000000017941 */ /* 0x000fea0003800000 */
.L_x_555:
        /* <DEDUP_REMOVED lines=9> */
.L_x_558:
[----:B------:R-:W-:Y:S05]  /*10c00*/  BSYNC B1 ;  /* 0x0000000000017941 */ /* 0x000fea0003800000 */
.L_x_557:
        /* <DEDUP_REMOVED lines=9> */
.L_x_560:
[----:B------:R-:W-:Y:S05]  /*10ca0*/  BSYNC B1 ;  /* 0x0000000000017941 */ /* 0x000fea0003800000 */
.L_x_559:
        /* <DEDUP_REMOVED lines=11> */
.L_x_562:
[----:B------:R-:W-:Y:S05]  /*10d60*/  BSYNC B1 ;  /* 0x0000000000017941 */ /* 0x000fea0003800000 */
.L_x_561:
        /* <DEDUP_REMOVED lines=11> */
.L_x_564:
[----:B------:R-:W-:Y:S05]  /*10e20*/  BSYNC B1 ;  /* 0x0000000000017941 */ /* 0x000fea0003800000 */
.L_x_563:
        /* <DEDUP_REMOVED lines=9> */
.L_x_566:
[----:B------:R-:W-:Y:S05]  /*10ec0*/  BSYNC B1 ;  /* 0x0000000000017941 */ /* 0x000fea0003800000 */
.L_x_565:
        /* <DEDUP_REMOVED lines=9> */
.L_x_568:
[----:B------:R-:W-:Y:S05]  /*10f60*/  BSYNC B1 ;  /* 0x0000000000017941 */ /* 0x000fea0003800000 */
.L_x_567:
        /* <DEDUP_REMOVED lines=11> */
.L_x_570:
[----:B------:R-:W-:Y:S05]  /*11020*/  BSYNC B1 ;  /* 0x0000000000017941 */ /* 0x000fea0003800000 */
.L_x_569:
        /* <DEDUP_REMOVED lines=11> */
.L_x_572:
[----:B------:R-:W-:Y:S05]  /*110e0*/  BSYNC B1 ;  /* 0x0000000000017941 */ /* 0x000fea0003800000 */
.L_x_571:
        /* <DEDUP_REMOVED lines=9> */
.L_x_574:
[----:B------:R-:W-:Y:S05]  /*11180*/  BSYNC B1 ;  /* 0x0000000000017941 */ /* 0x000fea0003800000 */
.L_x_573:
        /* <DEDUP_REMOVED lines=9> */
.L_x_576:
[----:B------:R-:W-:Y:S05]  /*11220*/  BSYNC B1 ;  /* 0x0000000000017941 */ /* 0x000fea0003800000 */
.L_x_575:
[----:B-----5:R-:W-:Y:S01]  /*11230*/  HADD2.F32 R139, -RZ, R137.H0_H0 ;  /* 0x20000089ff8b7230 */ /* 0x020fe20000004100 */
[----:B------:R-:W-:Y:S01]  /*11240*/  ISETP.GT.AND P6, PT, R3, 0x168, PT ;  /* 0x000001680300780c */ /* 0x000fe20003fc4270 */
[----:B------:R-:W-:Y:S03]  /*11250*/  BSSY B1, `(.L_x_577) ;  /* 0x0000008000017945 */ /* 0x000fe60003800000 */
[----:B------:R-:W-:-:S04]  /*11260*/  FMUL R138, R139, R16 ;  /* 0x000000108b8a7220 */ /* 0x000fc80000400000 */
[----:B------:R-:W-:-:S05]  /*11270*/  FFMA R138, R203, R2, R138 ;  /* 0x00000002cb8a7223 */ /* 0x000fca000000008a */
[----:B------:R-:W-:-:S05]  /*11280*/  F2FP.F16.F32.PACK_AB R138, RZ, R138 ;  /* 0x0000008aff8a723e */ /* 0x000fca00000000ff */
[----:B------:R0:W-:Y:S01]  /*11290*/  @P0 STG.E.U16 desc[UR36][R6.64+0x2c2], R138 ;  /* 0x0002c28a06000986 */ /* 0x0001e2000c101524 */
[----:B------:R-:W-:-:S13]  /*112a0*/  ISETP.GT.AND P0, PT, R0, RZ, P6 ;  /* 0x000000ff0000720c */ /* 0x000fda0003704270 */
[----:B0-----:R-:W-:Y:S05]  /*112b0*/  @!P0 BRA `(.L_x_578) ;  /* 0x0000000000048947 */ /* 0x001fea0003800000 */
[----:B------:R0:W5:Y:S02]  /*112c0*/  LDG.E.LTC128B.U16 R137, desc[UR36][R14.64+0x2d0] ;  /* 0x0002d0240e897981 */ /* 0x000164000c1e1520 */
.L_x_578:
[----:B------:R-:W-:Y:S05]  /*112d0*/  BSYNC B1 ;  /* 0x0000000000017941 */ /* 0x000fea0003800000 */
.L_x_577:
        /* <DEDUP_REMOVED lines=10> */
.L_x_580:
[----:B------:R-:W-:Y:S05]  /*11380*/  BSYNC B1 ;  /* 0x0000000000017941 */ /* 0x000fea0003800000 */
.L_x_579:
        /* <DEDUP_REMOVED lines=9> */
.L_x_582:
[----:B------:R-:W-:Y:S05]  /*11420*/  BSYNC B1 ;  /* 0x0000000000017941 */ /* 0x000fea0003800000 */
.L_x_581:
        /* <DEDUP_REMOVED lines=9> */
.L_x_584:
[----:B------:R-:W-:Y:S05]  /*114c0*/  BSYNC B1 ;  /* 0x0000000000017941 */ /* 0x000fea0003800000 */
.L_x_583:
        /* <DEDUP_REMOVED lines=10> */
.L_x_586:
[----:B------:R-:W-:Y:S05]  /*11570*/  BSYNC B1 ;  /* 0x0000000000017941 */ /* 0x000fea0003800000 */
.L_x_585:
        /* <DEDUP_REMOVED lines=10> */
.L_x_588:
[----:B------:R-:W-:Y:S05]  /*11620*/  BSYNC B1 ;  /* 0x0000000000017941 */ /* 0x000fea0003800000 */
.L_x_587:
        /* <DEDUP_REMOVED lines=9> */
.L_x_590:
[----:B------:R-:W-:Y:S05]  /*116c0*/  BSYNC B1 ;  /* 0x0000000000017941 */ /* 0x000fea0003800000 */
.L_x_589:
        /* <DEDUP_REMOVED lines=9> */
.L_x_592:
[----:B------:R-:W-:Y:S05]  /*11760*/  BSYNC B1 ;  /* 0x0000000000017941 */ /* 0x000fea0003800000 */
.L_x_591:
        /* <DEDUP_REMOVED lines=10> */
.L_x_594:
[----:B------:R-:W-:Y:S05]  /*11810*/  BSYNC B1 ;  /* 0x0000000000017941 */ /* 0x000fea0003800000 */
.L_x_593:
[----:B-----5:R-:W-:Y:S01]  /*11820*/  HADD2.F32 R139, -RZ, R137.H0_H0 ;  /* 0x20000089ff8b7230 */ /* 0x020fe20000004100 */
[----:B------:R-:W-:Y:S04]  /*11830*/  BSSY B1, `(.L_x_595) ;  /* 0x0000009000017945 */ /* 0x000fe80003800000 */
[----:B------:R-:W-:-:S04]  /*11840*/  FMUL R139, R139, R16 ;  /* 0x000000108b8b7220 */ /* 0x000fc80000400000 */
[----:B------:R-:W-:-:S05]  /*11850*/  FFMA R139, R212, R2, R139 ;  /* 0x00000002d48b7223 */ /* 0x000fca000000008b */
[----:B------:R-:W-:-:S05]  /*11860*/  F2FP.F16.F32.PACK_AB R139, RZ, R139 ;  /* 0x0000008bff8b723e */ /* 0x000fca00000000ff */
[----:B------:R0:W-:Y:S01]  /*11870*/  @P0 STG.E.U16 desc[UR36][R4.64+0x2f0], R139 ;  /* 0x0002f08b04000986 */ /* 0x0001e2000c101524 */
[----:B------:R-:W-:-:S04]  /*11880*/  ISETP.GT.AND P0, PT, R3, 0x179, PT ;  /* 0x000001790300780c */ /* 0x000fc80003f04270 */
[----:B------:R-:W-:-:S13]  /*11890*/  ISETP.GT.AND P5, PT, R0, RZ, P0 ;  /* 0x000000ff0000720c */ /* 0x000fda00007a4270 */
[----:B0-----:R-:W-:Y:S05]  /*118a0*/  @!P5 BRA `(.L_x_596) ;  /* 0x000000000004d947 */ /* 0x001fea0003800000 */
[----:B------:R0:W5:Y:S02]  /*118b0*/  LDG.E.LTC128B.U16 R137, desc[UR36][R14.64+0x2f2] ;  /* 0x0002f2240e897981 */ /* 0x000164000c1e1520 */
.L_x_596:
[----:B------:R-:W-:Y:S05]  /*118c0*/  BSYNC B1 ;  /* 0x0000000000017941 */ /* 0x000fea0003800000 */
.L_x_595:
[----:B-----5:R-:W-:Y:S01]  /*118d0*/  HADD2.F32 R3, -RZ, R137.H0_H0 ;  /* 0x20000089ff037230 */ /* 0x020fe20000004100 */
[----:B------:R-:W-:Y:S04]  /*118e0*/  BSSY B1, `(.L_x_597) ;  /* 0x0000008000017945 */ /* 0x000fe80003800000 */
[----:B0123--:R-:W-:-:S04]  /*118f0*/  FMUL R14, R3, R16 ;  /* 0x00000010030e7220 */ /* 0x00ffc80000400000 */
[----:B------:R-:W-:-:S05]  /*11900*/  FFMA R14, R213, R2, R14 ;  /* 0x00000002d50e7223 */ /* 0x000fca000000000e */
[----:B------:R-:W-:-:S05]  /*11910*/  F2FP.F16.F32.PACK_AB R14, RZ, R14 ;  /* 0x0000000eff0e723e */ /* 0x000fca00000000ff */
[----:B------:R0:W-:Y:S01]  /*11920*/  @P5 STG.E.U16 desc[UR36][R4.64+0x2f2], R14 ;  /* 0x0002f20e04005986 */ /* 0x0001e2000c101524 */
[----:B------:R-:W-:-:S13]  /*11930*/  ISETP.GT.AND P5, PT, R0, 0x8, P1 ;  /* 0x000000080000780c */ /* 0x000fda0000fa4270 */
[----:B0-----:R-:W-:Y:S05]  /*11940*/  @!P5 BRA `(.L_x_598) ;  /* 0x000000000004d947 */ /* 0x001fea0003800000 */
[----:B------:R0:W5:Y:S02]  /*11950*/  LDG.E.LTC128B.U16 R137, desc[UR36][R12.64+0x2f0] ;  /* 0x0002f0240c897981 */ /* 0x000164000c1e1520 */
.L_x_598:
[----:B------:R-:W-:Y:S05]  /*11960*/  BSYNC B1 ;  /* 0x0000000000017941 */ /* 0x000fea0003800000 */
.L_x_597:
[----:B-----5:R-:W-:Y:S01]  /*11970*/  HADD2.F32 R3, -RZ, R137.H0_H0 ;  /* 0x20000089ff037230 */ /* 0x020fe20000004100 */
[----:B------:R-:W-:Y:S01]  /*11980*/  BSSY B1, `(.L_x_599) ;  /* 0x000000a000017945 */ /* 0x000fe20003800000 */
[----:B------:R-:W-:Y:S02]  /*11990*/  @P5 IMAD.MOV.U32 R4, RZ, RZ, R6 ;  /* 0x000000ffff045224 */ /* 0x000fe400078e0006 */
[----:B------:R-:W-:Y:S02]  /*119a0*/  @P5 IMAD.MOV.U32 R5, RZ, RZ, R7 ;  /* 0x000000ffff055224 */ /* 0x000fe400078e0007 */
[----:B------:R-:W-:-:S04]  /*119b0*/  FMUL R3, R3, R16 ;  /* 0x0000001003037220 */ /* 0x000fc80000400000 */
[----:B------:R-:W-:-:S05]  /*119c0*/  FFMA R3, R214, R2, R3 ;  /* 0x00000002d6037223 */ /* 0x000fca0000000003 */
[----:B------:R-:W-:-:S05]  /*119d0*/  F2FP.F16.F32.PACK_AB R3, RZ, R3 ;  /* 0x00000003ff03723e */ /* 0x000fca00000000ff */
[----:B------:R1:W-:Y:S01]  /*119e0*/  @P5 STG.E.U16 desc[UR36][R4.64+0x2f0], R3 ;  /* 0x0002f00304005986 */ /* 0x0003e2000c101524 */
[----:B------:R-:W-:-:S13]  /*119f0*/  ISETP.GT.AND P5, PT, R0, 0x8, P0 ;  /* 0x000000080000780c */ /* 0x000fda00007a4270 */
[----:B-1----:R-:W-:Y:S05]  /*11a00*/  @!P5 BRA `(.L_x_600) ;  /* 0x000000000004d947 */ /* 0x002fea0003800000 */
[----:B------:R1:W5:Y:S02]  /*11a10*/  LDG.E.LTC128B.U16 R137, desc[UR36][R12.64+0x2f2] ;  /* 0x0002f2240c897981 */ /* 0x000364000c1e1520 */
.L_x_600:
[----:B------:R-:W-:Y:S05]  /*11a20*/  BSYNC B1 ;  /* 0x0000000000017941 */ /* 0x000fea0003800000 */
.L_x_599:
[----:B-----5:R-:W-:Y:S01]  /*11a30*/  HADD2.F32 R3, -RZ, R137.H0_H0 ;  /* 0x20000089ff037230 */ /* 0x020fe20000004100 */
[----:B------:R-:W-:Y:S04]  /*11a40*/  BSSY B1, `(.L_x_601) ;  /* 0x0000009000017945 */ /* 0x000fe80003800000 */
[----:B------:R-:W-:-:S04]  /*11a50*/  FMUL R4, R3, R16 ;  /* 0x0000001003047220 */ /* 0x000fc80000400000 */
[----:B------:R-:W-:-:S05]  /*11a60*/  FFMA R4, R215, R2, R4 ;  /* 0x00000002d7047223 */ /* 0x000fca0000000004 */
[----:B------:R-:W-:-:S05]  /*11a70*/  F2FP.F16.F32.PACK_AB R4, RZ, R4 ;  /* 0x00000004ff04723e */ /* 0x000fca00000000ff */
[----:B------:R2:W-:Y:S01]  /*11a80*/  @P5 STG.E.U16 desc[UR36][R6.64+0x2f2], R4 ;  /* 0x0002f20406005986 */ /* 0x0005e2000c101524 */
[----:B------:R-:W-:-:S04]  /*11a90*/  LOP3.LUT P5, RZ, R17, 0x1, RZ, 0xc0, !PT ;  /* 0x0000000111ff7812 */ /* 0x000fc800078ac0ff */
[----:B------:R-:W-:-:S13]  /*11aa0*/  ISETP.GT.AND P5, PT, R0, 0x80, P5 ;  /* 0x000000800000780c */ /* 0x000fda0002fa4270 */
[----:B--2---:R-:W-:Y:S05]  /*11ab0*/  @!P5 BRA `(.L_x_602) ;  /* 0x000000000004d947 */ /* 0x004fea0003800000 */
[----:B------:R2:W5:Y:S02]  /*11ac0*/  LDG.E.LTC128B.U16 R137, desc[UR36][R10.64+0x180] ;  /* 0x000180240a897981 */ /* 0x000564000c1e1520 */
.L_x_602:
[----:B------:R-:W-:Y:S05]  /*11ad0*/  BSYNC B1 ;  /* 0x0000000000017941 */ /* 0x000fea0003800000 */
.L_x_601:
        /* <DEDUP_REMOVED lines=8> */
[----:B---3--:R-:W-:Y:S05]  /*11b60*/  @!P5 BRA `(.L_x_604) ;  /* 0x000000000004d947 */ /* 0x008fea0003800000 */
[----:B------:R3:W5:Y:S02]  /*11b70*/  LDG.E.LTC128B.U16 R137, desc[UR36][R10.64+0x182] ;  /* 0x000182240a897981 */ /* 0x000764000c1e1520 */
.L_x_604:
[----:B------:R-:W-:Y:S05]  /*11b80*/  BSYNC B1 ;  /* 0x0000000000017941 */ /* 0x000fea0003800000 */
.L_x_603:
        /* <DEDUP_REMOVED lines=8> */
[----:B0-----:R-:W-:Y:S05]  /*11c10*/  @!P5 BRA `(.L_x_606) ;  /* 0x000000000004d947 */ /* 0x001fea0003800000 */
[----:B------:R0:W5:Y:S02]  /*11c20*/  LDG.E.LTC128B.U16 R137, desc[UR36][R8.64+0x180] ;  /* 0x0001802408897981 */ /* 0x000164000c1e1520 */
.L_x_606:
[----:B------:R-:W-:Y:S05]  /*11c30*/  BSYNC B1 ;  /* 0x0000000000017941 */ /* 0x000fea0003800000 */
.L_x_605:
        /* <DEDUP_REMOVED lines=10> */
.L_x_608:
[----:B------:R-:W-:Y:S05]  /*11ce0*/  BSYNC B1 ;  /* 0x0000000000017941 */ /* 0x000fea0003800000 */
.L_x_607:
        /* <DEDUP_REMOVED lines=10> */
.L_x_610:
[----:B------:R-:W-:Y:S05]  /*11d90*/  BSYNC B1 ;  /* 0x0000000000017941 */ /* 0x000fea0003800000 */
.L_x_609:
        /* <DEDUP_REMOVED lines=10> */
.L_x_612:
[----:B------:R-:W-:Y:S05]  /*11e40*/  BSYNC B1 ;  /* 0x0000000000017941 */ /* 0x000fea0003800000 */
.L_x_611:
        /* <DEDUP_REMOVED lines=10> */
.L_x_614:
[----:B------:R-:W-:Y:S05]  /*11ef0*/  BSYNC B1 ;  /* 0x0000000000017941 */ /* 0x000fea0003800000 */
.L_x_613:
        /* <DEDUP_REMOVED lines=10> */
.L_x_616:
[----:B------:R-:W-:Y:S05]  /*11fa0*/  BSYNC B1 ;  /* 0x0000000000017941 */ /* 0x000fea0003800000 */
.L_x_615:
        /* <DEDUP_REMOVED lines=10> */
.L_x_618:
[----:B------:R-:W-:Y:S05]  /*12050*/  BSYNC B1 ;  /* 0x0000000000017941 */ /* 0x000fea0003800000 */
.L_x_617:
        /* <DEDUP_REMOVED lines=10> */
.L_x_620:
[----:B------:R-:W-:Y:S05]  /*12100*/  BSYNC B1 ;  /* 0x0000000000017941 */ /* 0x000fea0003800000 */
.L_x_619:
        /* <DEDUP_REMOVED lines=10> */
.L_x_622:
[----:B------:R-:W-:Y:S05]  /*121b0*/  BSYNC B1 ;  /* 0x0000000000017941 */ /* 0x000fea0003800000 */
.L_x_621:
        /* <DEDUP_REMOVED lines=10> */
.L_x_624:
[----:B------:R-:W-:Y:S05]  /*12260*/  BSYNC B1 ;  /* 0x0000000000017941 */ /* 0x000fea0003800000 */
.L_x_623:
        /* <DEDUP_REMOVED lines=10> */
.L_x_626:
[----:B------:R-:W-:Y:S05]  /*12310*/  BSYNC B1 ;  /* 0x0000000000017941 */ /* 0x000fea0003800000 */
.L_x_625:
        /* <DEDUP_REMOVED lines=10> */
.L_x_628:
[----:B------:R-:W-:Y:S05]  /*123c0*/  BSYNC B1 ;  /* 0x0000000000017941 */ /* 0x000fea0003800000 */
.L_x_627:
        /* <DEDUP_REMOVED lines=10> */
.L_x_630:
[----:B------:R-:W-:Y:S05]  /*12470*/  BSYNC B1 ;  /* 0x0000000000017941 */ /* 0x000fea0003800000 */
.L_x_629:
        /* <DEDUP_REMOVED lines=10> */
.L_x_632:
[----:B------:R-:W-:Y:S05]  /*12520*/  BSYNC B1 ;  /* 0x0000000000017941 */ /* 0x000fea0003800000 */
.L_x_631:
        /* <DEDUP_REMOVED lines=10> */
.L_x_634:
[----:B------:R-:W-:Y:S05]  /*125d0*/  BSYNC B1 ;  /* 0x0000000000017941 */ /* 0x000fea0003800000 */
.L_x_633:
        /* <DEDUP_REMOVED lines=10> */
.L_x_636:
[----:B------:R-:W-:Y:S05]  /*12680*/  BSYNC B1 ;  /* 0x0000000000017941 */ /* 0x000fea0003800000 */
.L_x_635:
        /* <DEDUP_REMOVED lines=10> */
.L_x_638:
[----:B------:R-:W-:Y:S05]  /*12730*/  BSYNC B1 ;  /* 0x0000000000017941 */ /* 0x000fea0003800000 */
.L_x_637:
        /* <DEDUP_REMOVED lines=10> */
.L_x_640:
[----:B------:R-:W-:Y:S05]  /*127e0*/  BSYNC B1 ;  /* 0x0000000000017941 */ /* 0x000fea0003800000 */
.L_x_639:
        /* <DEDUP_REMOVED lines=10> */
.L_x_642:
[----:B------:R-:W-:Y:S05]  /*12890*/  BSYNC B1 ;  /* 0x0000000000017941 */ /* 0x000fea0003800000 */
.L_x_641:
        /* <DEDUP_REMOVED lines=10> */
.L_x_644:
[----:B------:R-:W-:Y:S05]  /*12940*/  BSYNC B1 ;  /* 0x0000000000017941 */ /* 0x000fea0003800000 */
.L_x_643:
        /* <DEDUP_REMOVED lines=10> */
.L_x_646:
[----:B------:R-:W-:Y:S05]  /*129f0*/  BSYNC B1 ;  /* 0x0000000000017941 */ /* 0x000fea0003800000 */
.L_x_645:
        /* <DEDUP_REMOVED lines=10> */
.L_x_648:
[----:B------:R-:W-:Y:S05]  /*12aa0*/  BSYNC B1 ;  /* 0x0000000000017941 */ /* 0x000fea0003800000 */
.L_x_647:
        /* <DEDUP_REMOVED lines=10> */
.L_x_650:
[----:B------:R-:W-:Y:S05]  /*12b50*/  BSYNC B1 ;  /* 0x0000000000017941 */ /* 0x000fea0003800000 */
.L_x_649:
        /* <DEDUP_REMOVED lines=10> */
.L_x_652:
[----:B------:R-:W-:Y:S05]  /*12c00*/  BSYNC B1 ;  /* 0x0000000000017941 */ /* 0x000fea0003800000 */
.L_x_651:
        /* <DEDUP_REMOVED lines=10> */
.L_x_654:
[----:B------:R-:W-:Y:S05]  /*12cb0*/  BSYNC B1 ;  /* 0x0000000000017941 */ /* 0x000fea0003800000 */
.L_x_653:
        /* <DEDUP_REMOVED lines=10> */
.L_x_656:
[----:B------:R-:W-:Y:S05]  /*12d60*/  BSYNC B1 ;  /* 0x0000000000017941 */ /* 0x000fea0003800000 */
.L_x_655:
        /* <DEDUP_REMOVED lines=10> */
.L_x_658:
[----:B------:R-:W-:Y:S05]  /*12e10*/  BSYNC B1 ;  /* 0x0000000000017941 */ /* 0x000fea0003800000 */
.L_x_657:
        /* <DEDUP_REMOVED lines=10> */
.L_x_660:
[----:B------:R-:W-:Y:S05]  /*12ec0*/  BSYNC B1 ;  /* 0x0000000000017941 */ /* 0x000fea0003800000 */
.L_x_659:
        /* <DEDUP_REMOVED lines=10> */
.L_x_662:
[----:B------:R-:W-:Y:S05]  /*12f70*/  BSYNC B1 ;  /* 0x0000000000017941 */ /* 0x000fea0003800000 */
.L_x_661:
        /* <DEDUP_REMOVED lines=10> */
.L_x_664:
[----:B------:R-:W-:Y:S05]  /*13020*/  BSYNC B1 ;  /* 0x0000000000017941 */ /* 0x000fea0003800000 */
.L_x_663:
[----:B-----5:R-:W-:Y:S01]  /*13030*/  HADD2.F32 R3, -RZ, R137.H0_H0 ;  /* 0x20000089ff037230 */ /* 0x020fe20000004100 */
[----:B------:R-:W-:Y:S04]  /*13040*/  BSSY B1, `(.L_x_665) ;  /* 0x0000009000017945 */ /* 0x000fe80003800000 */
[----:B------:R-:W-:-:S04]  /*13050*/  FMUL R4, R3, R16 ;  /* 0x0000001003047220 */ /* 0x000fc80000400000 */
[----:B------:R-:W-:-:S05]  /*13060*/  FFMA R4, R55, R2, R4 ;  /* 0x0000000237047223 */ /* 0x000fca0000000004 */
[----:B------:R-:W-:-:S05]  /*13070*/  F2FP.F16.F32.PACK_AB R4, RZ, R4 ;  /* 0x00000004ff04723e */ /* 0x000fca00000000ff */
[----:B------:R0:W-:Y:S01]  /*13080*/  @P5 STG.E.U16 desc[UR36][R20.64+0x1f2], R4 ;  /* 0x0001f20414005986 */ /* 0x0001e2000c101524 */
[----:B------:R-:W-:-:S04]  /*13090*/  ISETP.NE.AND P5, PT, R23, RZ, PT ;  /* 0x000000ff1700720c */ /* 0x000fc80003fa5270 */
[----:B------:R-:W-:-:S13]  /*130a0*/  ISETP.GT.AND P5, PT, R0, 0x80, P5 ;  /* 0x000000800000780c */ /* 0x000fda0002fa4270 */
[----:B0-----:R-:W-:Y:S05]  /*130b0*/  @!P5 BRA `(.L_x_666) ;  /* 0x000000000004d947 */ /* 0x001fea0003800000 */
[----:B------:R0:W5:Y:S02]  /*130c0*/  LDG.E.LTC128B.U16 R137, desc[UR36][R10.64+0x200] ;  /* 0x000200240a897981 */ /* 0x000164000c1e1520 */
.L_x_666:
[----:B------:R-:W-:Y:S05]  /*130d0*/  BSYNC B1 ;  /* 0x0000000000017941 */ /* 0x000fea0003800000 */
.L_x_665:
        /* <DEDUP_REMOVED lines=10> */
.L_x_668:
[----:B------:R-:W-:Y:S05]  /*13180*/  BSYNC B1 ;  /* 0x0000000000017941 */ /* 0x000fea0003800000 */
.L_x_667:
        /* <DEDUP_REMOVED lines=10> */
.L_x_670:
[----:B------:R-:W-:Y:S05]  /*13230*/  BSYNC B1 ;  /* 0x0000000000017941 */ /* 0x000fea0003800000 */
.L_x_669:
        /* <DEDUP_REMOVED lines=10> */
.L_x_672:
[----:B------:R-:W-:Y:S05]  /*132e0*/  BSYNC B1 ;  /* 0x0000000000017941 */ /* 0x000fea0003800000 */
.L_x_671:
        /* <DEDUP_REMOVED lines=10> */
.L_x_674:
[----:B------:R-:W-:Y:S05]  /*13390*/  BSYNC B1 ;  /* 0x0000000000017941 */ /* 0x000fea0003800000 */
.L_x_673:
        /* <DEDUP_REMOVED lines=10> */
.L_x_676:
[----:B------:R-:W-:Y:S05]  /*13440*/  BSYNC B1 ;  /* 0x0000000000017941 */ /* 0x000fea0003800000 */
.L_x_675:
        /* <DEDUP_REMOVED lines=10> */
.L_x_678:
[----:B------:R-:W-:Y:S05]  /*134f0*/  BSYNC B1 ;  /* 0x0000000000017941 */ /* 0x000fea0003800000 */
.L_x_677:
        /* <DEDUP_REMOVED lines=10> */
.L_x_680:
[----:B------:R-:W-:Y:S05]  /*135a0*/  BSYNC B1 ;  /* 0x0000000000017941 */ /* 0x000fea0003800000 */
.L_x_679:
        /* <DEDUP_REMOVED lines=10> */
.L_x_682:
[----:B------:R-:W-:Y:S05]  /*13650*/  BSYNC B1 ;  /* 0x0000000000017941 */ /* 0x000fea0003800000 */
.L_x_681:
        /* <DEDUP_REMOVED lines=10> */
.L_x_684:
[----:B------:R-:W-:Y:S05]  /*13700*/  BSYNC B1 ;  /* 0x0000000000017941 */ /* 0x000fea0003800000 */
.L_x_683:
        /* <DEDUP_REMOVED lines=10> */
.L_x_686:
[----:B------:R-:W-:Y:S05]  /*137b0*/  BSYNC B1 ;  /* 0x0000000000017941 */ /* 0x000fea0003800000 */
.L_x_685:
        /* <DEDUP_REMOVED lines=10> */
.L_x_688:
[----:B------:R-:W-:Y:S05]  /*13860*/  BSYNC B1 ;  /* 0x0000000000017941 */ /* 0x000fea0003800000 */
.L_x_687:
        /* <DEDUP_REMOVED lines=10> */
.L_x_690:
[----:B------:R-:W-:Y:S05]  /*13910*/  BSYNC B1 ;  /* 0x0000000000017941 */ /* 0x000fea0003800000 */
.L_x_689:
        /* <DEDUP_REMOVED lines=10> */
.L_x_692:
[----:B------:R-:W-:Y:S05]  /*139c0*/  BSYNC B1 ;  /* 0x0000000000017941 */ /* 0x000fea0003800000 */
.L_x_691:
        /* <DEDUP_REMOVED lines=10> */
.L_x_694:
[----:B------:R-:W-:Y:S05]  /*13a70*/  BSYNC B1 ;  /* 0x0000000000017941 */ /* 0x000fea0003800000 */
.L_x_693:
        /* <DEDUP_REMOVED lines=10> */
.L_x_696:
[----:B------:R-:W-:Y:S05]  /*13b20*/  BSYNC B1 ;  /* 0x0000000000017941 */ /* 0x000fea0003800000 */
.L_x_695:
        /* <DEDUP_REMOVED lines=10> */
.L_x_698:
[----:B------:R-:W-:Y:S05]  /*13bd0*/  BSYNC B1 ;  /* 0x0000000000017941 */ /* 0x000fea0003800000 */
.L_x_697:
        /* <DEDUP_REMOVED lines=10> */
.L_x_700:
[----:B------:R-:W-:Y:S05]  /*13c80*/  BSYNC B1 ;  /* 0x0000000000017941 */ /* 0x000fea0003800000 */
.L_x_699:
        /* <DEDUP_REMOVED lines=10> */
.L_x_702:
[----:B------:R-:W-:Y:S05]  /*13d30*/  BSYNC B1 ;  /* 0x0000000000017941 */ /* 0x000fea0003800000 */
.L_x_701:
        /* <DEDUP_REMOVED lines=10> */
.L_x_704:
[----:B------:R-:W-:Y:S05]  /*13de0*/  BSYNC B1 ;  /* 0x0000000000017941 */ /* 0x000fea0003800000 */
.L_x_703:
        /* <DEDUP_REMOVED lines=10> */
.L_x_706:
[----:B------:R-:W-:Y:S05]  /*13e90*/  BSYNC B1 ;  /* 0x0000000000017941 */ /* 0x000fea0003800000 */
.L_x_705:
        /* <DEDUP_REMOVED lines=10> */
.L_x_708:
[----:B------:R-:W-:Y:S05]  /*13f40*/  BSYNC B1 ;  /* 0x0000000000017941 */ /* 0x000fea0003800000 */
.L_x_707:
        /* <DEDUP_REMOVED lines=10> */
.L_x_710:
[----:B------:R-:W-:Y:S05]  /*13ff0*/  BSYNC B1 ;  /* 0x0000000000017941 */ /* 0x000fea0003800000 */
.L_x_709:
        /* <DEDUP_REMOVED lines=10> */
.L_x_712:
[----:B------:R-:W-:Y:S05]  /*140a0*/  BSYNC B1 ;  /* 0x0000000000017941 */ /* 0x000fea0003800000 */
.L_x_711:
        /* <DEDUP_REMOVED lines=10> */
.L_x_714:
[----:B------:R-:W-:Y:S05]  /*14150*/  BSYNC B1 ;  /* 0x0000000000017941 */ /* 0x000fea0003800000 */
.L_x_713:
        /* <DEDUP_REMOVED lines=10> */
.L_x_716:
[----:B------:R-:W-:Y:S05]  /*14200*/  BSYNC B1 ;  /* 0x0000000000017941 */ /* 0x000fea0003800000 */
.L_x_715:
        /* <DEDUP_REMOVED lines=10> */
.L_x_718:
[----:B------:R-:W-:Y:S05]  /*142b0*/  BSYNC B1 ;  /* 0x0000000000017941 */ /* 0x000fea0003800000 */
.L_x_717:
        /* <DEDUP_REMOVED lines=10> */
.L_x_720:
[----:B------:R-:W-:Y:S05]  /*14360*/  BSYNC B1 ;  /* 0x0000000000017941 */ /* 0x000fea0003800000 */
.L_x_719:
        /* <DEDUP_REMOVED lines=10> */
.L_x_722:
[----:B------:R-:W-:Y:S05]  /*14410*/  BSYNC B1 ;  /* 0x0000000000017941 */ /* 0x000fea0003800000 */
.L_x_721:
        /* <DEDUP_REMOVED lines=10> */
.L_x_724:
[----:B------:R-:W-:Y:S05]  /*144c0*/  BSYNC B1 ;  /* 0x0000000000017941 */ /* 0x000fea0003800000 */
.L_x_723:
        /* <DEDUP_REMOVED lines=10> */
.L_x_726:
[----:B------:R-:W-:Y:S05]  /*14570*/  BSYNC B1 ;  /* 0x0000000000017941 */ /* 0x000fea0003800000 */
.L_x_725:
        /* <DEDUP_REMOVED lines=10> */
.L_x_728:
[----:B------:R-:W-:Y:S05]  /*14620*/  BSYNC B1 ;  /* 0x0000000000017941 */ /* 0x000fea0003800000 */
.L_x_727:
        /* <DEDUP_REMOVED lines=10> */
.L_x_730:
[----:B------:R-:W-:Y:S05]  /*146d0*/  BSYNC B1 ;  /* 0x0000000000017941 */ /* 0x000fea0003800000 */
.L_x_729:
        /* <DEDUP_REMOVED lines=10> */
.L_x_732:
[----:B------:R-:W-:Y:S05]  /*14780*/  BSYNC B1 ;  /* 0x0000000000017941 */ /* 0x000fea0003800000 */
.L_x_731:
        /* <DEDUP_REMOVED lines=10> */
.L_x_734:
[----:B------:R-:W-:Y:S05]  /*14830*/  BSYNC B1 ;  /* 0x0000000000017941 */ /* 0x000fea0003800000 */
.L_x_733:
        /* <DEDUP_REMOVED lines=10> */
.L_x_736:
[----:B------:R-:W-:Y:S05]  /*148e0*/  BSYNC B1 ;  /* 0x0000000000017941 */ /* 0x000fea0003800000 */
.L_x_735:
        /* <DEDUP_REMOVED lines=10> */
.L_x_738:
[----:B------:R-:W-:Y:S05]  /*14990*/  BSYNC B1 ;  /* 0x0000000000017941 */ /* 0x000fea0003800000 */
.L_x_737:
        /* <DEDUP_REMOVED lines=10> */
.L_x_740:
[----:B------:R-:W-:Y:S05]  /*14a40*/  BSYNC B1 ;  /* 0x0000000000017941 */ /* 0x000fea0003800000 */
.L_x_739:
        /* <DEDUP_REMOVED lines=10> */
.L_x_742:
[----:B------:R-:W-:Y:S05]  /*14af0*/  BSYNC B1 ;  /* 0x0000000000017941 */ /* 0x000fea0003800000 */
.L_x_741:
        /* <DEDUP_REMOVED lines=10> */
.L_x_744:
[----:B------:R-:W-:Y:S05]  /*14ba0*/  BSYNC B1 ;  /* 0x0000000000017941 */ /* 0x000fea0003800000 */
.L_x_743:
        /* <DEDUP_REMOVED lines=10> */
.L_x_746:
[----:B------:R-:W-:Y:S05]  /*14c50*/  BSYNC B1 ;  /* 0x0000000000017941 */ /* 0x000fea0003800000 */
.L_x_745:
        /* <DEDUP_REMOVED lines=10> */
.L_x_748:
[----:B------:R-:W-:Y:S05]  /*14d00*/  BSYNC B1 ;  /* 0x0000000000017941 */ /* 0x000fea0003800000 */
.L_x_747:
        /* <DEDUP_REMOVED lines=10> */
.L_x_750:
[----:B------:R-:W-:Y:S05]  /*14db0*/  BSYNC B1 ;  /* 0x0000000000017941 */ /* 0x000fea0003800000 */
.L_x_749:
        /* <DEDUP_REMOVED lines=10> */
.L_x_752:
[----:B------:R-:W-:Y:S05]  /*14e60*/  BSYNC B1 ;  /* 0x0000000000017941 */ /* 0x000fea0003800000 */
.L_x_751:
        /* <DEDUP_REMOVED lines=10> */
.L_x_754:
[----:B------:R-:W-:Y:S05]  /*14f10*/  BSYNC B1 ;  /* 0x0000000000017941 */ /* 0x000fea0003800000 */
.L_x_753:
        /* <DEDUP_REMOVED lines=10> */
.L_x_756:
[----:B------:R-:W-:Y:S05]  /*14fc0*/  BSYNC B1 ;  /* 0x0000000000017941 */ /* 0x000fea0003800000 */
.L_x_755:
        /* <DEDUP_REMOVED lines=10> */
.L_x_758:
[----:B------:R-:W-:Y:S05]  /*15070*/  BSYNC B1 ;  /* 0x0000000000017941 */ /* 0x000fea0003800000 */
.L_x_757:
        /* <DEDUP_REMOVED lines=10> */
.L_x_760:
[----:B------:R-:W-:Y:S05]  /*15120*/  BSYNC B1 ;  /* 0x0000000000017941 */ /* 0x000fea0003800000 */
.L_x_759:
        /* <DEDUP_REMOVED lines=10> */
.L_x_762:
[----:B------:R-:W-:Y:S05]  /*151d0*/  BSYNC B1 ;  /* 0x0000000000017941 */ /* 0x000fea0003800000 */
.L_x_761:
        /* <DEDUP_REMOVED lines=10> */
.L_x_764:
[----:B------:R-:W-:Y:S05]  /*15280*/  BSYNC B1 ;  /* 0x0000000000017941 */ /* 0x000fea0003800000 */
.L_x_763:
        /* <DEDUP_REMOVED lines=10> */
.L_x_766:
[----:B------:R-:W-:Y:S05]  /*15330*/  BSYNC B1 ;  /* 0x0000000000017941 */ /* 0x000fea0003800000 */
.L_x_765:
        /* <DEDUP_REMOVED lines=10> */
.L_x_768:
[----:B------:R-:W-:Y:S05]  /*153e0*/  BSYNC B1 ;  /* 0x0000000000017941 */ /* 0x000fea0003800000 */
.L_x_767:
        /* <DEDUP_REMOVED lines=9> */
.L_x_770:
[----:B------:R-:W-:Y:S05]  /*15480*/  BSYNC B1 ;  /* 0x0000000000017941 */ /* 0x000fea0003800000 */
.L_x_769:
        /* <DEDUP_REMOVED lines=9> */
.L_x_772:
[----:B------:R-:W-:Y:S05]  /*15520*/  BSYNC B1 ;  /* 0x0000000000017941 */ /* 0x000fea0003800000 */
.L_x_771:
        /* <DEDUP_REMOVED lines=9> */
.L_x_774:
[----:B------:R-:W-:Y:S05]  /*155c0*/  BSYNC B1 ;  /* 0x0000000000017941 */ /* 0x000fea0003800000 */
.L_x_773:
        /* <DEDUP_REMOVED lines=9> */
.L_x_776:
[----:B------:R-:W-:Y:S05]  /*15660*/  BSYNC B1 ;  /* 0x0000000000017941 */ /* 0x000fea0003800000 */
.L_x_775:
        /* <DEDUP_REMOVED lines=9> */
.L_x_778:
[----:B------:R-:W-:Y:S05]  /*15700*/  BSYNC B1 ;  /* 0x0000000000017941 */ /* 0x000fea0003800000 */
.L_x_777:
        /* <DEDUP_REMOVED lines=9> */
.L_x_780:
[----:B------:R-:W-:Y:S05]  /*157a0*/  BSYNC B1 ;  /* 0x0000000000017941 */ /* 0x000fea0003800000 */
.L_x_779:
        /* <DEDUP_REMOVED lines=9> */
.L_x_782:
[----:B------:R-:W-:Y:S05]  /*15840*/  BSYNC B1 ;  /* 0x0000000000017941 */ /* 0x000fea0003800000 */
.L_x_781:
        /* <DEDUP_REMOVED lines=9> */
.L_x_784:
[----:B------:R-:W-:Y:S05]  /*158e0*/  BSYNC B1 ;  /* 0x0000000000017941 */ /* 0x000fea0003800000 */
.L_x_783:
        /* <DEDUP_REMOVED lines=9> */
.L_x_786:
[----:B------:R-:W-:Y:S05]  /*15980*/  BSYNC B1 ;  /* 0x0000000000017941 */ /* 0x000fea0003800000 */
.L_x_785:
        /* <DEDUP_REMOVED lines=9> */
.L_x_788:
[----:B------:R-:W-:Y:S05]  /*15a20*/  BSYNC B1 ;  /* 0x0000000000017941 */ /* 0x000fea0003800000 */
.L_x_787:
        /* <DEDUP_REMOVED lines=9> */
.L_x_790:
[----:B------:R-:W-:Y:S05]  /*15ac0*/  BSYNC B1 ;  /* 0x0000000000017941 */ /* 0x000fea0003800000 */
.L_x_789:
        /* <DEDUP_REMOVED lines=9> */
.L_x_792:
[----:B------:R-:W-:Y:S05]  /*15b60*/  BSYNC B1 ;  /* 0x0000000000017941 */ /* 0x000fea0003800000 */
.L_x_791:
[----:B------:R-:W-:Y:S05]  /*15b70*/  @!P0 BRA `(.L_x_793) ;  /* 0x0000007c00708947 */ /* 0x000fea0003800000 */
[----:B-----5:R-:W-:-:S05]  /*15b80*/  HADD2.F32 R137, -RZ, R137.H0_H0 ;  /* 0x20000089ff897230 */ /* 0x020fca0000004100 */
[----:B------:R-:W-:-:S04]  /*15b90*/  FMUL R0, R137, R16 ;  /* 0x0000001089007220 */ /* 0x000fc80000400000 */
[----:B------:R-:W-:-:S05]  /*15ba0*/  FFMA R0, R119, R2, R0 ;  /* 0x0000000277007223 */ /* 0x000fca0000000000 */
[----:B------:R-:W-:-:S05]  /*15bb0*/  F2FP.F16.F32.PACK_AB R0, RZ, R0 ;  /* 0x00000000ff00723e */ /* 0x000fca00000000ff */
[----:B------:R0:W-:Y:S01]  /*15bc0*/  STG.E.U16 desc[UR36][R20.64+0x2f2], R0 ;  /* 0x0002f20014007986 */ /* 0x0001e2000c101524 */
[----:B------:R-:W-:Y:S05]  /*15bd0*/  BRA `(.L_x_793) ;  /* 0x0000007c00587947 */ /* 0x000fea0003800000 */
.L_x_30:
[----:B------:R-:W5:Y:S01]  /*15be0*/  LDL.LU R8, [R1+0x18c] ;  /* 0x00018c0001087983 */ /* 0x000f620000300800 */
[----:B------:R-:W-:-:S03]  /*15bf0*/  ULDC.64 UR4, c[0x0][0x5c0] ;  /* 0x0001700000047ab9 */ /* 0x000fc60000000a00 */
[----:B------:R-:W3:Y:S04]  /*15c00*/  LDL.LU R10, [R1+0x1f8] ;  /* 0x0001f800010a7983 */ /* 0x000ee80000300800 */
[----:B------:R-:W3:Y:S04]  /*15c10*/  LDL.LU R11, [R1+0x1fc] ;  /* 0x0001fc00010b7983 */ /* 0x000ee80000300800 */
[----:B------:R-:W3:Y:S04]  /*15c20*/  LDL.LU R12, [R1+0x200] ;  /* 0x00020000010c7983 */ /* 0x000ee80000300800 */
[----:B--2-4-:R-:W2:Y:S04]  /*15c30*/  LDL.LU R235, [R1+0x2a8] ;  /* 0x0002a80001eb7983 */ /* 0x014ea80000300800 */
[----:B------:R-:W4:Y:S04]  /*15c40*/  LDL.LU R234, [R1+0x2ac] ;  /* 0x0002ac0001ea7983 */ /* 0x000f280000300800 */
        /* <DEDUP_REMOVED lines=11> */
[----:B------:R-:W4:Y:S01]  /*15d00*/  LDL.LU R222, [R1+0x2dc] ;  /* 0x0002dc0001de7983 */ /* 0x000f220000300800 */
[----:B------:R-:W-:-:S03]  /*15d10*/  LEA R4, P0, R6, UR4, 0x1 ;  /* 0x0000000406047c11 */ /* 0x000fc6000f8008ff */
[----:B------:R-:W4:Y:S04]  /*15d20*/  LDL.LU R221, [R1+0x2e0] ;  /* 0x0002e00001dd7983 */ /* 0x000f280000300800 */
[----:B------:R-:W4:Y:S04]  /*15d30*/  LDL.LU R220, [R1+0x2e4] ;  /* 0x0002e40001dc7983 */ /* 0x000f280000300800 */
[----:B------:R-:W4:Y:S04]  /*15d40*/  LDL.LU R219, [R1+0x2e8] ;  /* 0x0002e80001db7983 */ /* 0x000f280000300800 */
[----:B------:R-:W4:Y:S01]  /*15d50*/  LDL.LU R218, [R1+0x2ec] ;  /* 0x0002ec0001da7983 */ /* 0x000f220000300800 */
[----:B------:R-:W-:-:S03]  /*15d60*/  LEA.HI.X R5, R6, UR5, R14, 0x1, P0 ;  /* 0x0000000506057c11 */ /* 0x000fc600080f0c0e */
[----:B------:R-:W4:Y:S04]  /*15d70*/  LDL.LU R217, [R1+0x2f0] ;  /* 0x0002f00001d97983 */ /* 0x000f280000300800 */
[----:B------:R-:W4:Y:S04]  /*15d80*/  LDL.LU R216, [R1+0x2f4] ;  /* 0x0002f40001d87983 */ /* 0x000f280000300800 */
[----:B------:R-:W4:Y:S04]  /*15d90*/  LDL.LU R23, [R1+0x2f8] ;  /* 0x0002f80001177983 */ /* 0x000f280000300800 */
[----:B------:R-:W4:Y:S04]  /*15da0*/  LDL.LU R13, [R1+0x2fc] ;  /* 0x0002fc00010d7983 */ /* 0x000f280000300800 */
[----:B------:R-:W5:Y:S04]  /*15db0*/  LDL.LU R6, [R1+0x180] ;  /* 0x0001800001067983 */ /* 0x000f680000300800 */
[----:B------:R-:W3:Y:S01]  /*15dc0*/  LDL.LU R7, [R1+0x188] ;  /* 0x0001880001077983 */ /* 0x000ee20000300800 */
[----:B-----5:R-:W-:-:S05]  /*15dd0*/  FMUL R6, R6, R2 ;  /* 0x0000000206067220 */ /* 0x020fca0000400000 */
[----:B------:R-:W-:-:S05]  /*15de0*/  F2FP.F16.F32.PACK_AB R6, RZ, R6 ;  /* 0x00000006ff06723e */ /* 0x000fca00000000ff */
[----:B------:R0:W-:Y:S04]  /*15df0*/  @P1 STG.E.U16 desc[UR36][R4.64], R6 ;  /* 0x0000000604001986 */ /* 0x0001e8000c101524 */
[----:B0-----:R-:W5:Y:S01]  /*15e00*/  LDL.LU R6, [R1+0x184] ;  /* 0x0001840001067983 */ /* 0x001f620000300800 */
[----:B------:R-:W-:Y:S01]  /*15e10*/  ISETP.GT.AND P3, PT, R3, 0x1, PT ;  /* 0x000000010300780c */ /* 0x000fe20003f64270 */
[-C--:B---3--:R-:W-:Y:S01]  /*15e20*/  FMUL R7, R7, R2.reuse ;  /* 0x0000000207077220 */ /* 0x088fe20000400000 */
[----:B------:R-:W-:Y:S01]  /*15e30*/  USHF.L.U32 UR5, UR8, 0x4, URZ ;  /* 0x0000000408057899 */ /* 0x000fe2000800063f */
[C---:B------:R-:W-:Y:S01]  /*15e40*/  ISETP.GT.AND P2, PT, R0.reuse, 0x8, P5 ;  /* 0x000000080000780c */ /* 0x040fe20002f44270 */
[----:B------:R-:W-:Y:S01]  /*15e50*/  USHF.L.U64.HI UR4, UR8, 0x4, UR9 ;  /* 0x0000000408047899 */ /* 0x000fe20008010209 */
[----:B------:R-:W-:Y:S01]  /*15e60*/  ISETP.GT.AND P0, PT, R0, RZ, P3 ;  /* 0x000000ff0000720c */ /* 0x000fe20001f04270 */
[----:B------:R-:W-:Y:S01]  /*15e70*/  FMUL R8, R8, R2 ;  /* 0x0000000208087220 */ /* 0x000fe20000400000 */
[----:B------:R-:W-:-:S04]  /*15e80*/  F2FP.F16.F32.PACK_AB R7, RZ, R7 ;  /* 0x00000007ff07723e */ /* 0x000fc800000000ff */
[----:B------:R-:W-:Y:S02]  /*15e90*/  PRMT R9, R7, 0x7610, R9 ;  /* 0x0000761007097816 */ /* 0x000fe40000000009 */
[----:B------:R-:W-:Y:S01]  /*15ea0*/  F2FP.F16.F32.PACK_AB R8, RZ, R8 ;  /* 0x00000008ff08723e */ /* 0x000fe200000000ff */
[----:B-----5:R-:W-:-:S05]  /*15eb0*/  FMUL R6, R6, R2 ;  /* 0x0000000206067220 */ /* 0x020fca0000400000 */
[----:B------:R-:W-:-:S05]  /*15ec0*/  F2FP.F16.F32.PACK_AB R6, RZ, R6 ;  /* 0x00000006ff06723e */ /* 0x000fca00000000ff */
[----:B------:R0:W-:Y:S01]  /*15ed0*/  @P0 STG.E.U16 desc[UR36][R4.64+0x2], R6 ;  /* 0x0000020604000986 */ /* 0x0001e2000c101524 */
[----:B------:R-:W-:Y:S02]  /*15ee0*/  ISETP.GT.AND P0, PT, R0, 0x8, P3 ;  /* 0x000000080000780c */ /* 0x000fe40001f04270 */
[----:B0-----:R-:W-:-:S04]  /*15ef0*/  IADD3 R6, P1, R4, UR5, RZ ;  /* 0x0000000504067c10 */ /* 0x001fc8000ff3e0ff */
[----:B------:R-:W-:-:S05]  /*15f00*/  IADD3.X R7, R5, UR4, RZ, P1, !PT ;  /* 0x0000000405077c10 */ /* 0x000fca0008ffe4ff */
[----:B------:R0:W-:Y:S04]  /*15f10*/  @P2 STG.E.U16 desc[UR36][R6.64], R9 ;  /* 0x0000000906002986 */ /* 0x0001e8000c101524 */
[----:B------:R1:W-:Y:S04]  /*15f20*/  @P0 STG.E.U16 desc[UR36][R6.64+0x2], R8 ;  /* 0x0000020806000986 */ /* 0x0003e8000c101524 */
[----:B0-----:R-:W3:Y:S04]  /*15f30*/  LDL.LU R9, [R1+0x1f4] ;  /* 0x0001f40001097983 */ /* 0x001ee80000300800 */
[----:B-1----:R-:W5:Y:S01]  /*15f40*/  LDL.LU R8, [R1+0x190] ;  /* 0x0001900001087983 */ /* 0x002f620000300800 */
[----:B------:R-:W-:-:S04]  /*15f50*/  ISETP.GT.AND P4, PT, R3, 0x8, PT ;  /* 0x000000080300780c */ /* 0x000fc80003f84270 */
[----:B------:R-:W-:Y:S01]  /*15f60*/  ISETP.GT.AND P0, PT, R0, RZ, P4 ;  /* 0x000000ff0000720c */ /* 0x000fe20002704270 */
[----:B-----5:R-:W-:-:S05]  /*15f70*/  FMUL R8, R8, R2 ;  /* 0x0000000208087220 */ /* 0x020fca0000400000 */
[----:B------:R-:W-:-:S07]  /*15f80*/  F2FP.F16.F32.PACK_AB R8, RZ, R8 ;  /* 0x00000008ff08723e */ /* 0x000fce00000000ff */
[----:B------:R0:W-:Y:S04]  /*15f90*/  @P0 STG.E.U16 desc[UR36][R4.64+0x10], R8 ;  /* 0x0000100804000986 */ /* 0x0001e8000c101524 */
[----:B0-----:R-:W5:Y:S01]  /*15fa0*/  LDL.LU R8, [R1+0x194] ;  /* 0x0001940001087983 */ /* 0x001f620000300800 */
[----:B------:R-:W-:-:S04]  /*15fb0*/  ISETP.GT.AND P3, PT, R3, 0x9, PT ;  /* 0x000000090300780c */ /* 0x000fc80003f64270 */
[----:B------:R-:W-:Y:S01]  /*15fc0*/  ISETP.GT.AND P0, PT, R0, RZ, P3 ;  /* 0x000000ff0000720c */ /* 0x000fe20001f04270 */
[----:B-----5:R-:W-:-:S05]  /*15fd0*/  FMUL R8, R8, R2 ;  /* 0x0000000208087220 */ /* 0x020fca0000400000 */
[----:B------:R-:W-:-:S07]  /*15fe0*/  F2FP.F16.F32.PACK_AB R8, RZ, R8 ;  /* 0x00000008ff08723e */ /* 0x000fce00000000ff */
[----:B------:R0:W-:Y:S04]  /*15ff0*/  @P0 STG.E.U16 desc[UR36][R4.64+0x12], R8 ;  /* 0x0000120804000986 */ /* 0x0001e8000c101524 */
[----:B0-----:R-:W5:Y:S01]  /*16000*/  LDL.LU R8, [R1+0x198] ;  /* 0x0001980001087983 */ /* 0x001f620000300800 */
[----:B------:R-:W-:Y:S01]  /*16010*/  ISETP.GT.AND P0, PT, R0, 0x8, P4 ;  /* 0x000000080000780c */ /* 0x000fe20002704270 */
        /* <DEDUP_REMOVED lines=119> */
[C---:B------:R-:W-:Y:S01]  /*16790*/  ISETP.GT.AND P2, PT, R3.reuse, 0x38, PT ;  /* 0x000000380300780c */ /* 0x040fe20003f44270 */
[----:B------:R-:W-:Y:S01]  /*167a0*/  USHF.L.U64.HI UR11, UR8, 0x8, UR9 ;  /* 0x00000008080b7899 */ /* 0x000fe20008010209 */
[----:B------:R-:W-:Y:S01]  /*167b0*/  ISETP.GT.AND P1, PT, R3, 0x39, PT ;  /* 0x000000390300780c */ /* 0x000fe20003f24270 */
[-C--:B------:R-:W-:Y:S01]  /*167c0*/  FMUL R10, R10, R2.reuse ;  /* 0x000000020a0a7220 */ /* 0x080fe20000400000 */
[----:B------:R-:W-:Y:S01]  /*167d0*/  ISETP.GT.AND P0, PT, R0, RZ, P2 ;  /* 0x000000ff0000720c */ /* 0x000fe20001704270 */
[----:B------:R-:W-:-:S03]  /*167e0*/  FMUL R12, R12, R2 ;  /* 0x000000020c0c7220 */ /* 0x000fc60000400000 */
[----:B------:R-:W-:Y:S02]  /*167f0*/  F2FP.F16.F32.PACK_AB R10, RZ, R10 ;  /* 0x0000000aff0a723e */ /* 0x000fe400000000ff */
[----:B------:R-:W-:Y:S01]  /*16800*/  F2FP.F16.F32.PACK_AB R12, RZ, R12 ;  /* 0x0000000cff0c723e */ /* 0x000fe200000000ff */
[----:B-----5:R-:W-:-:S05]  /*16810*/  FMUL R8, R8, R2 ;  /* 0x0000000208087220 */ /* 0x020fca0000400000 */
[----:B------:R-:W-:-:S05]  /*16820*/  F2FP.F16.F32.PACK_AB R8, RZ, R8 ;  /* 0x00000008ff08723e */ /* 0x000fca00000000ff */
[----:B------:R3:W-:Y:S01]  /*16830*/  @P0 STG.E.U16 desc[UR36][R4.64+0x70], R8 ;  /* 0x0000700804000986 */ /* 0x0007e2000c101524 */
[----:B------:R-:W-:Y:S01]  /*16840*/  ISETP.GT.AND P0, PT, R0, RZ, P1 ;  /* 0x000000ff0000720c */ /* 0x000fe20000f04270 */
[----:B---3--:R-:W-:-:S05]  /*16850*/  FMUL R8, R9, R2 ;  /* 0x0000000209087220 */ /* 0x008fca0000400000 */
[----:B------:R-:W-:-:S07]  /*16860*/  F2FP.F16.F32.PACK_AB R8, RZ, R8 ;  /* 0x00000008ff08723e */ /* 0x000fce00000000ff */
[----:B------:R0:W-:Y:S02]  /*16870*/  @P0 STG.E.U16 desc[UR36][R4.64+0x72], R8 ;  /* 0x0000720804000986 */ /* 0x0001e4000c101524 */
[----:B0-----:R-:W-:-:S05]  /*16880*/  IMAD.U32 R8, RZ, RZ, UR8 ;  /* 0x00000008ff087e24 */ /* 0x001fca000f8e00ff */
[----:B------:R-:W-:-:S04]  /*16890*/  LEA R8, P0, R8, R4, 0x8 ;  /* 0x0000000408087211 */ /* 0x000fc800078040ff */
[----:B------:R-:W-:Y:S02]  /*168a0*/  IADD3.X R9, R5, UR11, RZ, P0, !PT ;  /* 0x0000000b05097c10 */ /* 0x000fe400087fe4ff */
[----:B------:R-:W-:Y:S02]  /*168b0*/  ISETP.GT.AND P0, PT, R0, 0x8, P2 ;  /* 0x000000080000780c */ /* 0x000fe40001704270 */
[----:B------:R-:W-:-:S11]  /*168c0*/  ISETP.GT.AND P2, PT, R3, 0x40, PT ;  /* 0x000000400300780c */ /* 0x000fd60003f44270 */
[----:B------:R0:W-:Y:S01]  /*168d0*/  @P0 STG.E.U16 desc[UR36][R6.64+0x70], R10 ;  /* 0x0000700a06000986 */ /* 0x0001e2000c101524 */
[----:B------:R-:W-:Y:S01]  /*168e0*/  ISETP.GT.AND P0, PT, R0, 0x8, P1 ;  /* 0x000000080000780c */ /* 0x000fe20000f04270 */
[----:B0-----:R-:W-:-:S05]  /*168f0*/  FMUL R10, R11, R2 ;  /* 0x000000020b0a7220 */ /* 0x001fca0000400000 */
[----:B------:R-:W-:-:S07]  /*16900*/  F2FP.F16.F32.PACK_AB R10, RZ, R10 ;  /* 0x0000000aff0a723e */ /* 0x000fce00000000ff */
[----:B------:R0:W-:Y:S02]  /*16910*/  @P0 STG.E.U16 desc[UR36][R6.64+0x72], R10 ;  /* 0x0000720a06000986 */ /* 0x0001e4000c101524 */
[----:B0-----:R-:W-:-:S04]  /*16920*/  IADD3 R10, P0, R8, UR5, RZ ;  /* 0x00000005080a7c10 */ /* 0x001fc8000ff1e0ff */
[----:B------:R-:W-:Y:S02]  /*16930*/  IADD3.X R11, R9, UR4, RZ, P0, !PT ;  /* 0x00000004090b7c10 */ /* 0x000fe400087fe4ff */
[----:B------:R-:W-:-:S13]  /*16940*/  ISETP.GT.AND P0, PT, R0, RZ, P2 ;  /* 0x000000ff0000720c */ /* 0x000fda0001704270 */
[----:B------:R0:W-:Y:S04]  /*16950*/  @P0 STG.E.U16 desc[UR36][R4.64+0x80], R12 ;  /* 0x0000800c04000986 */ /* 0x0001e8000c101524 */
[----:B0-----:R-:W3:Y:S01]  /*16960*/  LDL.LU R12, [R1+0x204] ;  /* 0x00020400010c7983 */ /* 0x001ee20000300800 */
[----:B------:R-:W-:-:S04]  /*16970*/  ISETP.GT.AND P1, PT, R3, 0x41, PT ;  /* 0x000000410300780c */ /* 0x000fc80003f24270 */
[----:B------:R-:W-:Y:S01]  /*16980*/  ISETP.GT.AND P0, PT, R0, RZ, P1 ;  /* 0x000000ff0000720c */ /* 0x000fe20000f04270 */
[----:B---3--:R-:W-:-:S05]  /*16990*/  FMUL R12, R12, R2 ;  /* 0x000000020c0c7220 */ /* 0x008fca0000400000 */
[----:B------:R-:W-:-:S07]  /*169a0*/  F2FP.F16.F32.PACK_AB R12, RZ, R12 ;  /* 0x0000000cff0c723e */ /* 0x000fce00000000ff */
[----:B------:R0:W-:Y:S04]  /*169b0*/  @P0 STG.E.U16 desc[UR36][R4.64+0x82], R12 ;  /* 0x0000820c04000986 */ /* 0x0001e8000c101524 */
[----:B0-----:R-:W3:Y:S01]  /*169c0*/  LDL.LU R12, [R1+0x208] ;  /* 0x00020800010c7983 */ /* 0x001ee20000300800 */
[----:B------:R-:W-:Y:S01]  /*169d0*/  ISETP.GT.AND P0, PT, R0, 0x8, P2 ;  /* 0x000000080000780c */ /* 0x000fe20001704270 */
        /* <DEDUP_REMOVED lines=213> */
[C---:B------:R-:W-:Y:S02]  /*17730*/  ISETP.GT.AND P1, PT, R3.reuse, 0x91, PT ;  /* 0x000000910300780c */ /* 0x040fe40003f24270 */
[C---:B------:R-:W-:Y:S02]  /*17740*/  ISETP.GT.AND P4, PT, R3.reuse, 0xa9, PT ;  /* 0x000000a90300780c */ /* 0x040fe40003f84270 */
[----:B------:R-:W-:Y:S02]  /*17750*/  ISETP.GT.AND P0, PT, R0, RZ, P1 ;  /* 0x000000ff0000720c */ /* 0x000fe40000f04270 */
[----:B------:R-:W-:Y:S01]  /*17760*/  ISETP.GT.AND P3, PT, R3, 0xb1, PT ;  /* 0x000000b10300780c */ /* 0x000fe20003f64270 */
[----:B---3--:R-:W-:-:S05]  /*17770*/  FMUL R12, R12, R2 ;  /* 0x000000020c0c7220 */ /* 0x008fca0000400000 */
[----:B------:R-:W-:-:S05]  /*17780*/  F2FP.F16.F32.PACK_AB R12, RZ, R12 ;  /* 0x0000000cff0c723e */ /* 0x000fca00000000ff */
[----:B------:R2:W-:Y:S01]  /*17790*/  @P0 STG.E.U16 desc[UR36][R4.64+0x122], R12 ;  /* 0x0001220c04000986 */ /* 0x0005e2000c101524 */
[----:B------:R-:W-:Y:S02]  /*177a0*/  ISETP.GT.AND P0, PT, R0, 0x8, P2 ;  /* 0x000000080000780c */ /* 0x000fe40001704270 */
[----:B------:R-:W-:Y:S01]  /*177b0*/  ISETP.GT.AND P2, PT, R3, 0x98, PT ;  /* 0x000000980300780c */ /* 0x000fe20003f44270 */
[----:B--2---:R-:W-:-:S05]  /*177c0*/  FMUL R12, R235, R2 ;  /* 0x00000002eb0c7220 */ /* 0x004fca0000400000 */
[----:B------:R-:W-:-:S05]  /*177d0*/  F2FP.F16.F32.PACK_AB R12, RZ, R12 ;  /* 0x0000000cff0c723e */ /* 0x000fca00000000ff */
[----:B------:R4:W-:Y:S01]  /*177e0*/  @P0 STG.E.U16 desc[UR36][R6.64+0x120], R12 ;  /* 0x0001200c06000986 */ /* 0x0009e2000c101524 */
[----:B------:R-:W-:Y:S02]  /*177f0*/  ISETP.GT.AND P0, PT, R0, 0x8, P1 ;  /* 0x000000080000780c */ /* 0x000fe40000f04270 */
[----:B------:R-:W-:Y:S01]  /*17800*/  ISETP.GT.AND P1, PT, R3, 0x99, PT ;  /* 0x000000990300780c */ /* 0x000fe20003f24270 */
[----:B----4-:R-:W-:-:S05]  /*17810*/  FMUL R12, R234, R2 ;  /* 0x00000002ea0c7220 */ /* 0x010fca0000400000 */
[----:B------:R-:W-:-:S05]  /*17820*/  F2FP.F16.F32.PACK_AB R12, RZ, R12 ;  /* 0x0000000cff0c723e */ /* 0x000fca00000000ff */
[----:B------:R0:W-:Y:S01]  /*17830*/  @P0 STG.E.U16 desc[UR36][R6.64+0x122], R12 ;  /* 0x0001220c06000986 */ /* 0x0001e2000c101524 */
[----:B------:R-:W-:Y:S01]  /*17840*/  ISETP.GT.AND P0, PT, R0, RZ, P2 ;  /* 0x000000ff0000720c */ /* 0x000fe20001704270 */
[----:B0-----:R-:W-:-:S05]  /*17850*/  FMUL R12, R233, R2 ;  /* 0x00000002e90c7220 */ /* 0x001fca0000400000 */
[----:B------:R-:W-:-:S07]  /*17860*/  F2FP.F16.F32.PACK_AB R12, RZ, R12 ;  /* 0x0000000cff0c723e */ /* 0x000fce00000000ff */
[----:B------:R0:W-:Y:S01]  /*17870*/  @P0 STG.E.U16 desc[UR36][R4.64+0x130], R12 ;  /* 0x0001300c04000986 */ /* 0x0001e2000c101524 */
[----:B------:R-:W-:Y:S01]  /*17880*/  ISETP.GT.AND P0, PT, R0, RZ, P1 ;  /* 0x000000ff0000720c */ /* 0x000fe20000f04270 */
[----:B0-----:R-:W-:-:S05]  /*17890*/  FMUL R12, R232, R2 ;  /* 0x00000002e80c7220 */ /* 0x001fca0000400000 */
[----:B------:R-:W-:-:S07]  /*178a0*/  F2FP.F16.F32.PACK_AB R12, RZ, R12 ;  /* 0x0000000cff0c723e */ /* 0x000fce00000000ff */
[----:B------:R0:W-:Y:S01]  /*178b0*/  @P0 STG.E.U16 desc[UR36][R4.64+0x132], R12 ;  /* 0x0001320c04000986 */ /* 0x0001e2000c101524 */
[----:B------:R-:W-:Y:S02]  /*178c0*/  ISETP.GT.AND P0, PT, R0, 0x8, P2 ;  /* 0x000000080000780c */ /* 0x000fe40001704270 */
[----:B------:R-:W-:Y:S01]  /*178d0*/  ISETP.GT.AND P2, PT, R3, 0xa0, PT ;  /* 0x000000a00300780c */ /* 0x000fe20003f44270 */
[----:B0-----:R-:W-:-:S05]  /*178e0*/  FMUL R12, R231, R2 ;  /* 0x00000002e70c7220 */ /* 0x001fca0000400000 */
[----:B------:R-:W-:-:S05]  /*178f0*/  F2FP.F16.F32.PACK_AB R12, RZ, R12 ;  /* 0x0000000cff0c723e */ /* 0x000fca00000000ff */
[----:B------:R0:W-:Y:S01]  /*17900*/  @P0 STG.E.U16 desc[UR36][R6.64+0x130], R12 ;  /* 0x0001300c06000986 */ /* 0x0001e2000c101524 */
[----:B------:R-:W-:Y:S02]  /*17910*/  ISETP.GT.AND P0, PT, R0, 0x8, P1 ;  /* 0x000000080000780c */ /* 0x000fe40000f04270 */
[----:B------:R-:W-:Y:S01]  /*17920*/  ISETP.GT.AND P1, PT, R3, 0xa1, PT ;  /* 0x000000a10300780c */ /* 0x000fe20003f24270 */
[----:B0-----:R-:W-:-:S05]  /*17930*/  FMUL R12, R230, R2 ;  /* 0x00000002e60c7220 */ /* 0x001fca0000400000 */
        /* <DEDUP_REMOVED lines=10> */
[----:B------:R-:W-:Y:S01]  /*179e0*/  ISETP.GT.AND P0, PT, R0, 0x8, P2 ;  /* 0x000000080000780c */ /* 0x000fe20001704270 */
        /* <DEDUP_REMOVED lines=21> */
[----:B------:R-:W-:Y:S01]  /*17b40*/  ISETP.GT.AND P0, PT, R0, 0x8, P4 ;  /* 0x000000080000780c */ /* 0x000fe20002704270 */
[----:B0-----:R-:W-:-:S05]  /*17b50*/  FMUL R12, R222, R2 ;  /* 0x00000002de0c7220 */ /* 0x001fca0000400000 */
[----:B------:R-:W-:-:S07]  /*17b60*/  F2FP.F16.F32.PACK_AB R12, RZ, R12 ;  /* 0x0000000cff0c723e */ /* 0x000fce00000000ff */
        /* <DEDUP_REMOVED lines=13> */
[----:B------:R-:W-:Y:S01]  /*17c40*/  ISETP.GT.AND P0, PT, R0, 0x8, P3 ;  /* 0x000000080000780c */ /* 0x000fe20001f04270 */
[----:B0-----:R-:W-:-:S05]  /*17c50*/  FMUL R12, R218, R2 ;  /* 0x00000002da0c7220 */ /* 0x001fca0000400000 */
[----:B------:R-:W-:-:S07]  /*17c60*/  F2FP.F16.F32.PACK_AB R12, RZ, R12 ;  /* 0x0000000cff0c723e */ /* 0x000fce00000000ff */
[----:B------:R0:W-:Y:S01]  /*17c70*/  @P0 STG.E.U16 desc[UR36][R6.64+0x162], R12 ;  /* 0x0001620c06000986 */ /* 0x0001e2000c101524 */
[----:B------:R-:W-:-:S04]  /*17c80*/  ISETP.GT.AND P0, PT, R3, 0xb8, PT ;  /* 0x000000b80300780c */ /* 0x000fc80003f04270 */
[----:B------:R-:W-:Y:S01]  /*17c90*/  ISETP.GT.AND P2, PT, R0, RZ, P0 ;  /* 0x000000ff0000720c */ /* 0x000fe20000744270 */
        /* <DEDUP_REMOVED lines=13> */
[----:B0-----:R-:W-:Y:S02]  /*17d70*/  FMUL R12, R13, R2 ;  /* 0x000000020d0c7220 */ /* 0x001fe40000400000 */
[----:B------:R-:W2:Y:S04]  /*17d80*/  LDL.LU R13, [R1+0x118] ;  /* 0x00011800010d7983 */ /* 0x000ea80000300800 */
[----:B------:R-:W3:Y:S04]  /*17d90*/  LDL.LU R235, [R1+0x12c] ;  /* 0x00012c0001eb7983 */ /* 0x000ee80000300800 */
[----:B------:R-:W4:Y:S04]  /*17da0*/  LDL.LU R234, [R1+0x130] ;  /* 0x0001300001ea7983 */ /* 0x000f280000300800 */
[----:B------:R-:W5:Y:S04]  /*17db0*/  LDL.LU R233, [R1+0x134] ;  /* 0x0001340001e97983 */ /* 0x000f680000300800 */
        /* <DEDUP_REMOVED lines=8> */
[----:B------:R-:W5:Y:S01]  /*17e40*/  LDL.LU R224, [R1+0x158] ;  /* 0x0001580001e07983 */ /* 0x000f620000300800 */
[----:B------:R-:W-:-:S03]  /*17e50*/  F2FP.F16.F32.PACK_AB R12, RZ, R12 ;  /* 0x0000000cff0c723e */ /* 0x000fc600000000ff */
        /* <DEDUP_REMOVED lines=9> */
[----:B------:R0:W-:Y:S04]  /*17ef0*/  @P6 STG.E.U16 desc[UR36][R6.64+0x172], R12 ;  /* 0x0001720c06006986 */ /* 0x0001e8000c101524 */
[----:B0-----:R-:W2:Y:S01]  /*17f00*/  LDL.LU R12, [R1] ;  /* 0x00000000010c7983 */ /* 0x001ea20000300800 */
[----:B------:R-:W-:Y:S01]  /*17f10*/  ISETP.GT.AND P6, PT, R0, 0x80, P5 ;  /* 0x000000800000780c */ /* 0x000fe20002fc4270 */
[----:B--2---:R-:W-:-:S05]  /*17f20*/  FMUL R12, R12, R2 ;  /* 0x000000020c0c7220 */ /* 0x004fca0000400000 */
[----:B------:R-:W-:-:S07]  /*17f30*/  F2FP.F16.F32.PACK_AB R12, RZ, R12 ;  /* 0x0000000cff0c723e */ /* 0x000fce00000000ff */
[----:B------:R0:W-:Y:S04]  /*17f40*/  @P6 STG.E.U16 desc[UR36][R8.64], R12 ;  /* 0x0000000c08006986 */ /* 0x0001e8000c101524 */
[----:B0-----:R-:W2:Y:S01]  /*17f50*/  LDL.LU R12, [R1+0x4] ;  /* 0x00000400010c7983 */ /* 0x001ea20000300800 */
[----:B------:R-:W-:-:S04]  /*17f60*/  ISETP.GT.AND P6, PT, R3, 0x1, PT ;  /* 0x000000010300780c */ /* 0x000fc80003fc4270 */
[----:B------:R-:W-:Y:S01]  /*17f70*/  ISETP.GT.AND P6, PT, R0, 0x80, P6 ;  /* 0x000000800000780c */ /* 0x000fe200037c4270 */
[----:B--2---:R-:W-:-:S05]  /*17f80*/  FMUL R12, R12, R2 ;  /* 0x000000020c0c7220 */ /* 0x004fca0000400000 */
[----:B------:R-:W-:-:S07]  /*17f90*/  F2FP.F16.F32.PACK_AB R12, RZ, R12 ;  /* 0x0000000cff0c723e */ /* 0x000fce00000000ff */
[----:B------:R0:W-:Y:S04]  /*17fa0*/  @P6 STG.E.U16 desc[UR36][R8.64+0x2], R12 ;  /* 0x0000020c08006986 */ /* 0x0001e8000c101524 */
[----:B0-----:R-:W2:Y:S01]  /*17fb0*/  LDL.LU R12, [R1+0x8] ;  /* 0x00000800010c7983 */ /* 0x001ea20000300800 */
[----:B------:R-:W-:Y:S02]  /*17fc0*/  ISETP.GT.AND P5, PT, R0, 0x88, P5 ;  /* 0x000000880000780c */ /* 0x000fe40002fa4270 */
[----:B------:R-:W-:Y:S01]  /*17fd0*/  ISETP.GT.AND P6, PT, R3, 0x1, PT ;  /* 0x000000010300780c */ /* 0x000fe20003fc4270 */
[----:B--2---:R-:W-:-:S05]  /*17fe0*/  FMUL R12, R12, R2 ;  /* 0x000000020c0c7220 */ /* 0x004fca0000400000 */
[----:B------:R-:W-:-:S05]  /*17ff0*/  F2FP.F16.F32.PACK_AB R12, RZ, R12 ;  /* 0x0000000cff0c723e */ /* 0x000fca00000000ff */
[----:B------:R0:W-:Y:S04]  /*18000*/  @P5 STG.E.U16 desc[UR36][R10.64], R12 ;  /* 0x0000000c0a005986 */ /* 0x0001e8000c101524 */
[----:B0-----:R-:W2:Y:S01]  /*18010*/  LDL.LU R12, [R1+0xc] ;  /* 0x00000c00010c7983 */ /* 0x001ea20000300800 */
        /* <DEDUP_REMOVED lines=379> */
[----:B------:R-:W-:Y:S01]  /*197d0*/  ISETP.GT.AND P6, PT, R3, 0x89, PT ;  /* 0x000000890300780c */ /* 0x000fe20003fc4270 */
[----:B------:R-:W-:-:S03]  /*197e0*/  FMUL R13, R13, R2 ;  /* 0x000000020d0d7220 */ /* 0x000fc60000400000 */
[----:B------:R-:W-:Y:S02]  /*197f0*/  ISETP.GT.AND P5, PT, R0, 0x80, P6 ;  /* 0x000000800000780c */ /* 0x000fe400037a4270 */
[----:B------:R-:W-:Y:S01]  /*19800*/  F2FP.F16.F32.PACK_AB R13, RZ, R13 ;  /* 0x0000000dff0d723e */ /* 0x000fe200000000ff */
[----:B--2---:R-:W-:-:S05]  /*19810*/  FMUL R12, R12, R2 ;  /* 0x000000020c0c7220 */ /* 0x004fca0000400000 */
[----:B------:R-:W-:-:S05]  /*19820*/  F2FP.F16.F32.PACK_AB R12, RZ, R12 ;  /* 0x0000000cff0c723e */ /* 0x000fca00000000ff */
[----:B------:R0:W-:Y:S01]  /*19830*/  @P5 STG.E.U16 desc[UR36][R8.64+0x112], R12 ;  /* 0x0001120c08005986 */ /* 0x0001e2000c101524 */
[----:B------:R-:W-:-:S04]  /*19840*/  ISETP.GT.AND P5, PT, R3, 0x88, PT ;  /* 0x000000880300780c */ /* 0x000fc80003fa4270 */
[C---:B------:R-:W-:Y:S02]  /*19850*/  ISETP.GT.AND P5, PT, R0.reuse, 0x88, P5 ;  /* 0x000000880000780c */ /* 0x040fe40002fa4270 */
[----:B0-----:R-:W-:Y:S02]  /*19860*/  PRMT R12, R13, 0x7610, R12 ;  /* 0x000076100d0c7816 */ /* 0x001fe4000000000c */
[----:B------:R-:W2:Y:S09]  /*19870*/  LDL.LU R13, [R1+0x11c] ;  /* 0x00011c00010d7983 */ /* 0x000eb20000300800 */
[----:B------:R0:W-:Y:S01]  /*19880*/  @P5 STG.E.U16 desc[UR36][R10.64+0x110], R12 ;  /* 0x0001100c0a005986 */ /* 0x0001e2000c101524 */
[----:B------:R-:W-:Y:S01]  /*19890*/  ISETP.GT.AND P5, PT, R0, 0x88, P6 ;  /* 0x000000880000780c */ /* 0x000fe200037a4270 */
[----:B--2---:R-:W-:-:S05]  /*198a0*/  FMUL R13, R13, R2 ;  /* 0x000000020d0d7220 */ /* 0x004fca0000400000 */
[----:B------:R-:W-:-:S04]  /*198b0*/  F2FP.F16.F32.PACK_AB R13, RZ, R13 ;  /* 0x0000000dff0d723e */ /* 0x000fc800000000ff */
[----:B0-----:R-:W-:Y:S02]  /*198c0*/  PRMT R12, R13, 0x7610, R12 ;  /* 0x000076100d0c7816 */ /* 0x001fe4000000000c */
[----:B------:R-:W2:Y:S04]  /*198d0*/  LDL.LU R13, [R1+0x120] ;  /* 0x00012000010d7983 */ /* 0x000ea80000300800 */
[----:B------:R0:W-:Y:S04]  /*198e0*/  @P5 STG.E.U16 desc[UR36][R10.64+0x112], R12 ;  /* 0x0001120c0a005986 */ /* 0x0001e8000c101524 */
[----:B0-----:R-:W3:Y:S01]  /*198f0*/  LDL.LU R12, [R1+0x128] ;  /* 0x00012800010c7983 */ /* 0x001ee20000300800 */
[----:B------:R-:W-:Y:S01]  /*19900*/  ISETP.GT.AND P6, PT, R3, 0x90, PT ;  /* 0x000000900300780c */ /* 0x000fe20003fc4270 */
[----:B--2---:R-:W-:-:S05]  /*19910*/  FMUL R13, R13, R2 ;  /* 0x000000020d0d7220 */ /* 0x004fca0000400000 */
[----:B------:R-:W-:-:S04]  /*19920*/  F2FP.F16.F32.PACK_AB R13, RZ, R13 ;  /* 0x0000000dff0d723e */ /* 0x000fc800000000ff */
[----:B------:R-:W-:Y:S02]  /*19930*/  PRMT R14, R13, 0x7610, R14 ;  /* 0x000076100d0e7816 */ /* 0x000fe4000000000e */
[----:B------:R-:W2:Y:S01]  /*19940*/  LDL.LU R13, [R1+0x124] ;  /* 0x00012400010d7983 */ /* 0x000ea20000300800 */
[----:B------:R-:W-:Y:S01]  /*19950*/  ISETP.GT.AND P5, PT, R0, 0x80, P6 ;  /* 0x000000800000780c */ /* 0x000fe200037a4270 */
[-C--:B------:R-:W-:Y:S01]  /*19960*/  FMUL R120, R120, R2.reuse ;  /* 0x0000000278787220 */ /* 0x080fe20000400000 */
[----:B------:R-:W-:Y:S01]  /*19970*/  ISETP.GT.AND P6, PT, R3, 0x91, PT ;  /* 0x000000910300780c */ /* 0x000fe20003fc4270 */
[-C--:B------:R-:W-:Y:S01]  /*19980*/  FMUL R121, R121, R2.reuse ;  /* 0x0000000279797220 */ /* 0x080fe20000400000 */
[-C--:B---3--:R-:W-:Y:S01]  /*19990*/  FMUL R12, R12, R2.reuse ;  /* 0x000000020c0c7220 */ /* 0x088fe20000400000 */
[-C--:B------:R-:W-:Y:S01]  /*199a0*/  FMUL R122, R122, R2.reuse ;  /* 0x000000027a7a7220 */ /* 0x080fe20000400000 */
[----:B------:R-:W-:Y:S01]  /*199b0*/  FMUL R123, R123, R2 ;  /* 0x000000027b7b7220 */ /* 0x000fe20000400000 */
[----:B------:R-:W-:Y:S01]  /*199c0*/  F2FP.F16.F32.PACK_AB R120, RZ, R120 ;  /* 0x00000078ff78723e */ /* 0x000fe200000000ff */
[----:B------:R-:W-:Y:S01]  /*199d0*/  FMUL R124, R124, R2 ;  /* 0x000000027c7c7220 */ /* 0x000fe20000400000 */
[----:B------:R-:W-:Y:S01]  /*199e0*/  F2FP.F16.F32.PACK_AB R12, RZ, R12 ;  /* 0x0000000cff0c723e */ /* 0x000fe200000000ff */
[-C--:B------:R-:W-:Y:S01]  /*199f0*/  FMUL R125, R125, R2.reuse ;  /* 0x000000027d7d7220 */ /* 0x080fe20000400000 */
[----:B------:R-:W-:Y:S01]  /*19a00*/  F2FP.F16.F32.PACK_AB R121, RZ, R121 ;  /* 0x00000079ff79723e */ /* 0x000fe200000000ff */
[-C--:B------:R-:W-:Y:S01]  /*19a10*/  FMUL R126, R126, R2.reuse ;  /* 0x000000027e7e7220 */ /* 0x080fe20000400000 */
[----:B------:R0:W-:Y:S01]  /*19a20*/  @P5 STG.E.U16 desc[UR36][R8.64+0x120], R14 ;  /* 0x0001200e08005986 */ /* 0x0001e2000c101524 */
[----:B------:R-:W-:Y:S01]  /*19a30*/  ISETP.GT.AND P5, PT, R0, 0x80, P6 ;  /* 0x000000800000780c */ /* 0x000fe200037a4270 */
[-C--:B------:R-:W-:Y:S01]  /*19a40*/  FMUL R127, R127, R2.reuse ;  /* 0x000000027f7f7220 */ /* 0x080fe20000400000 */
[----:B------:R-:W-:Y:S01]  /*19a50*/  PRMT R15, R12, 0x7610, R15 ;  /* 0x000076100c0f7816 */ /* 0x000fe2000000000f */
[----:B------:R-:W-:Y:S01]  /*19a60*/  FMUL R12, R235, R2 ;  /* 0x00000002eb0c7220 */ /* 0x000fe20000400000 */
[----:B------:R-:W-:Y:S01]  /*19a70*/  F2FP.F16.F32.PACK_AB R122, RZ, R122 ;  /* 0x0000007aff7a723e */ /* 0x000fe200000000ff */
[-C--:B------:R-:W-:Y:S01]  /*19a80*/  FMUL R128, R128, R2.reuse ;  /* 0x0000000280807220 */ /* 0x080fe20000400000 */
[----:B------:R-:W-:Y:S01]  /*19a90*/  F2FP.F16.F32.PACK_AB R123, RZ, R123 ;  /* 0x0000007bff7b723e */ /* 0x000fe200000000ff */
[----:B------:R-:W-:Y:S01]  /*19aa0*/  FMUL R129, R129, R2 ;  /* 0x0000000281817220 */ /* 0x000fe20000400000 */
[----:B------:R-:W-:Y:S01]  /*19ab0*/  F2FP.F16.F32.PACK_AB R12, RZ, R12 ;  /* 0x0000000cff0c723e */ /* 0x000fe200000000ff */
[----:B------:R-:W-:Y:S01]  /*19ac0*/  FMUL R130, R130, R2 ;  /* 0x0000000282827220 */ /* 0x000fe20000400000 */
[----:B------:R-:W-:Y:S01]  /*19ad0*/  F2FP.F16.F32.PACK_AB R124, RZ, R124 ;  /* 0x0000007cff7c723e */ /* 0x000fe200000000ff */
[-C--:B------:R-:W-:Y:S01]  /*19ae0*/  FMUL R131, R131, R2.reuse ;  /* 0x0000000283837220 */ /* 0x080fe20000400000 */
[----:B0-----:R-:W-:Y:S01]  /*19af0*/  PRMT R14, R12, 0x7610, R14 ;  /* 0x000076100c0e7816 */ /* 0x001fe2000000000e */
[-C--:B----4-:R-:W-:Y:S01]  /*19b00*/  FMUL R12, R234, R2.reuse ;  /* 0x00000002ea0c7220 */ /* 0x090fe20000400000 */
[----:B------:R-:W-:Y:S01]  /*19b10*/  F2FP.F16.F32.PACK_AB R125, RZ, R125 ;  /* 0x0000007dff7d723e */ /* 0x000fe200000000ff */
[----:B------:R-:W-:Y:S01]  /*19b20*/  FMUL R132, R132, R2 ;  /* 0x0000000284847220 */ /* 0x000fe20000400000 */
[----:B------:R-:W-:Y:S01]  /*19b30*/  F2FP.F16.F32.PACK_AB R126, RZ, R126 ;  /* 0x0000007eff7e723e */ /* 0x000fe200000000ff */
[----:B------:R-:W-:Y:S01]  /*19b40*/  FMUL R133, R133, R2 ;  /* 0x0000000285857220 */ /* 0x000fe20000400000 */
[----:B------:R-:W-:Y:S01]  /*19b50*/  F2FP.F16.F32.PACK_AB R12, RZ, R12 ;  /* 0x0000000cff0c723e */ /* 0x000fe200000000ff */
[-C--:B------:R-:W-:Y:S01]  /*19b60*/  FMUL R134, R134, R2.reuse ;  /* 0x0000000286867220 */ /* 0x080fe20000400000 */
        /* <DEDUP_REMOVED lines=265> */
[----:B--2---:R-:W-:Y:S01]  /*1ac00*/  FMUL R13, R13, R2 ;  /* 0x000000020d0d7220 */ /* 0x004fe20000400000 */
[----:B------:R-:W-:Y:S01]  /*1ac10*/  F2FP.F16.F32.PACK_AB R68, RZ, R68 ;  /* 0x00000044ff44723e */ /* 0x000fe200000000ff */
[-C--:B------:R-:W-:Y:S01]  /*1ac20*/  FMUL R75, R75, R2.reuse ;  /* 0x000000024b4b7220 */ /* 0x080fe20000400000 */
[----:B------:R-:W-:Y:S01]  /*1ac30*/  F2FP.F16.F32.PACK_AB R69, RZ, R69 ;  /* 0x00000045ff45723e */ /* 0x000fe200000000ff */
[-C--:B------:R-:W-:Y:S01]  /*1ac40*/  FMUL R76, R76, R2.reuse ;  /* 0x000000024c4c7220 */ /* 0x080fe20000400000 */
[----:B------:R-:W-:Y:S01]  /*1ac50*/  F2FP.F16.F32.PACK_AB R13, RZ, R13 ;  /* 0x0000000dff0d723e */ /* 0x000fe200000000ff */
[----:B------:R-:W-:Y:S01]  /*1ac60*/  FMUL R77, R77, R2 ;  /* 0x000000024d4d7220 */ /* 0x000fe20000400000 */
[----:B------:R-:W-:Y:S01]  /*1ac70*/  F2FP.F16.F32.PACK_AB R70, RZ, R70 ;  /* 0x00000046ff46723e */ /* 0x000fe200000000ff */
[-C--:B------:R-:W-:Y:S01]  /*1ac80*/  FMUL R78, R78, R2.reuse ;  /* 0x000000024e4e7220 */ /* 0x080fe20000400000 */
[----:B------:R-:W-:Y:S01]  /*1ac90*/  F2FP.F16.F32.PACK_AB R71, RZ, R71 ;  /* 0x00000047ff47723e */ /* 0x000fe200000000ff */
[----:B------:R0:W-:Y:S01]  /*1aca0*/  @P5 STG.E.U16 desc[UR36][R8.64+0x122], R13 ;  /* 0x0001220d08005986 */ /* 0x0001e2000c101524 */
[----:B------:R-:W-:Y:S01]  /*1acb0*/  ISETP.GT.AND P5, PT, R3, 0x90, PT ;  /* 0x000000900300780c */ /* 0x000fe20003fa4270 */
[----:B------:R-:W-:Y:S01]  /*1acc0*/  FMUL R79, R79, R2 ;  /* 0x000000024f4f7220 */ /* 0x000fe20000400000 */
[----:B------:R-:W-:Y:S01]  /*1acd0*/  F2FP.F16.F32.PACK_AB R72, RZ, R72 ;  /* 0x00000048ff48723e */ /* 0x000fe200000000ff */
[-C--:B------:R-:W-:Y:S01]  /*1ace0*/  FMUL R80, R80, R2.reuse ;  /* 0x0000000250507220 */ /* 0x080fe20000400000 */
[----:B------:R-:W-:Y:S01]  /*1acf0*/  ISETP.GT.AND P5, PT, R0, 0x88, P5 ;  /* 0x000000880000780c */ /* 0x000fe20002fa4270 */
[-C--:B------:R-:W-:Y:S01]  /*1ad00*/  FMUL R81, R81, R2.reuse ;  /* 0x0000000251517220 */ /* 0x080fe20000400000 */
[----:B------:R-:W-:Y:S01]  /*1ad10*/  F2FP.F16.F32.PACK_AB R73, RZ, R73 ;  /* 0x00000049ff49723e */ /* 0x000fe200000000ff */
[----:B------:R-:W-:Y:S01]  /*1ad20*/  FMUL R82, R82, R2 ;  /* 0x0000000252527220 */ /* 0x000fe20000400000 */
[----:B------:R-:W-:Y:S01]  /*1ad30*/  F2FP.F16.F32.PACK_AB R74, RZ, R74 ;  /* 0x0000004aff4a723e */ /* 0x000fe200000000ff */
[-C--:B------:R-:W-:Y:S01]  /*1ad40*/  FMUL R83, R83, R2.reuse ;  /* 0x0000000253537220 */ /* 0x080fe20000400000 */
[----:B------:R-:W-:Y:S01]  /*1ad50*/  F2FP.F16.F32.PACK_AB R75, RZ, R75 ;  /* 0x0000004bff4b723e */ /* 0x000fe200000000ff */
[-C--:B------:R-:W-:Y:S01]  /*1ad60*/  FMUL R84, R84, R2.reuse ;  /* 0x0000000254547220 */ /* 0x080fe20000400000 */
[----:B0-----:R-:W-:Y:S01]  /*1ad70*/  PRMT R13, R12, 0x7610, R13 ;  /* 0x000076100c0d7816 */ /* 0x001fe2000000000d */
[----:B-----5:R-:W-:Y:S01]  /*1ad80*/  FMUL R12, R233, R2 ;  /* 0x00000002e90c7220 */ /* 0x020fe20000400000 */
[----:B------:R-:W-:Y:S01]  /*1ad90*/  F2FP.F16.F32.PACK_AB R76, RZ, R76 ;  /* 0x0000004cff4c723e */ /* 0x000fe200000000ff */
[-C--:B------:R-:W-:Y:S01]  /*1ada0*/  FMUL R85, R85, R2.reuse ;  /* 0x0000000255557220 */ /* 0x080fe20000400000 */
[----:B------:R-:W-:Y:S01]  /*1adb0*/  F2FP.F16.F32.PACK_AB R77, RZ, R77 ;  /* 0x0000004dff4d723e */ /* 0x000fe200000000ff */
[----:B------:R0:W-:Y:S01]  /*1adc0*/  @P5 STG.E.U16 desc[UR36][R10.64+0x120], R15 ;  /* 0x0001200f0a005986 */ /* 0x0001e2000c101524 */
[----:B------:R-:W-:Y:S01]  /*1add0*/  ISETP.GT.AND P5, PT, R0, 0x88, P6 ;  /* 0x000000880000780c */ /* 0x000fe200037a4270 */
[-C--:B------:R-:W-:Y:S01]  /*1ade0*/  FMUL R86, R86, R2.reuse ;  /* 0x0000000256567220 */ /* 0x080fe20000400000 */
[----:B------:R-:W-:Y:S01]  /*1adf0*/  ISETP.GT.AND P6, PT, R3, 0x98, PT ;  /* 0x000000980300780c */ /* 0x000fe20003fc4270 */
        /* <DEDUP_REMOVED lines=9> */
[----:B0-----:R-:W-:Y:S01]  /*1ae90*/  PRMT R15, R12, 0x7610, R15 ;  /* 0x000076100c0f7816 */ /* 0x001fe2000000000f */
[----:B------:R0:W-:Y:S01]  /*1aea0*/  @P5 STG.E.U16 desc[UR36][R10.64+0x122], R14 ;  /* 0x0001220e0a005986 */ /* 0x0001e2000c101524 */
[----:B------:R-:W-:Y:S01]  /*1aeb0*/  ISETP.GT.AND P5, PT, R0, 0x80, P6 ;  /* 0x000000800000780c */ /* 0x000fe200037a4270 */
[-C--:B------:R-:W-:Y:S01]  /*1aec0*/  FMUL R12, R232, R2.reuse ;  /* 0x00000002e80c7220 */ /* 0x080fe20000400000 */
[----:B------:R-:W-:Y:S01]  /*1aed0*/  ISETP.GT.AND P6, PT, R3, 0x99, PT ;  /* 0x000000990300780c */ /* 0x000fe20003fc4270 */
[-C--:B------:R-:W-:Y:S01]  /*1aee0*/  FMUL R92, R92, R2.reuse ;  /* 0x000000025c5c7220 */ /* 0x080fe20000400000 */
[----:B------:R-:W-:Y:S01]  /*1aef0*/  F2FP.F16.F32.PACK_AB R81, RZ, R81 ;  /* 0x00000051ff51723e */ /* 0x000fe200000000ff */
[----:B------:R-:W-:Y:S01]  /*1af00*/  FMUL R93, R93, R2 ;  /* 0x000000025d5d7220 */ /* 0x000fe20000400000 */
[----:B------:R-:W-:Y:S01]  /*1af10*/  F2FP.F16.F32.PACK_AB R12, RZ, R12 ;  /* 0x0000000cff0c723e */ /* 0x000fe200000000ff */
[----:B------:R-:W-:Y:S01]  /*1af20*/  FMUL R94, R94, R2 ;  /* 0x000000025e5e7220 */ /* 0x000fe20000400000 */
[----:B------:R-:W-:Y:S01]  /*1af30*/  F2FP.F16.F32.PACK_AB R82, RZ, R82 ;  /* 0x00000052ff52723e */ /* 0x000fe200000000ff */
[-C--:B------:R-:W-:Y:S01]  /*1af40*/  FMUL R95, R95, R2.reuse ;  /* 0x000000025f5f7220 */ /* 0x080fe20000400000 */
[----:B------:R-:W-:Y:S01]  /*1af50*/  F2FP.F16.F32.PACK_AB R83, RZ, R83 ;  /* 0x00000053ff53723e */ /* 0x000fe200000000ff */
[-C--:B------:R-:W-:Y:S01]  /*1af60*/  FMUL R96, R96, R2.reuse ;  /* 0x0000000260607220 */ /* 0x080fe20000400000 */
[----:B0-----:R-:W-:Y:S01]  /*1af70*/  PRMT R14, R12, 0x7610, R14 ;  /* 0x000076100c0e7816 */ /* 0x001fe2000000000e */
[----:B------:R0:W-:Y:S01]  /*1af80*/  @P5 STG.E.U16 desc[UR36][R8.64+0x130], R13 ;  /* 0x0001300d08005986 */ /* 0x0001e2000c101524 */
[----:B------:R-:W-:Y:S01]  /*1af90*/  ISETP.GT.AND P5, PT, R0, 0x80, P6 ;  /* 0x000000800000780c */ /* 0x000fe200037a4270 */
        /* <DEDUP_REMOVED lines=13> */
[----:B------:R-:W-:Y:S01]  /*1b070*/  ISETP.GT.AND P5, PT, R3, 0x98, PT ;  /* 0x000000980300780c */ /* 0x000fe20003fa4270 */
[----:B------:R-:W-:Y:S01]  /*1b080*/  FMUL R12, R230, R2 ;  /* 0x00000002e60c7220 */ /* 0x000fe20000400000 */
[----:B------:R-:W-:Y:S01]  /*1b090*/  F2FP.F16.F32.PACK_AB R88, RZ, R88 ;  /* 0x00000058ff58723e */ /* 0x000fe200000000ff */
[-C--:B------:R-:W-:Y:S01]  /*1b0a0*/  FMUL R102, R102, R2.reuse ;  /* 0x0000000266667220 */ /* 0x080fe20000400000 */
[----:B------:R-:W-:Y:S01]  /*1b0b0*/  ISETP.GT.AND P5, PT, R0, 0x88, P5 ;  /* 0x000000880000780c */ /* 0x000fe20002fa4270 */
        /* <DEDUP_REMOVED lines=8> */
[-C--:B------:R-:W-:Y:S01]  /*1b140*/  FMUL R12, R229, R2.reuse ;  /* 0x00000002e50c7220 */ /* 0x080fe20000400000 */
[----:B------:R-:W-:Y:S01]  /*1b150*/  F2FP.F16.F32.PACK_AB R91, RZ, R91 ;  /* 0x0000005bff5b723e */ /* 0x000fe200000000ff */
[----:B------:R-:W-:Y:S01]  /*1b160*/  FMUL R107, R107, R2 ;  /* 0x000000026b6b7220 */ /* 0x000fe20000400000 */
[----:B------:R-:W-:Y:S01]  /*1b170*/  F2FP.F16.F32.PACK_AB R92, RZ, R92 ;  /* 0x0000005cff5c723e */ /* 0x000fe200000000ff */
[----:B------:R0:W-:Y:S01]  /*1b180*/  @P5 STG.E.U16 desc[UR36][R10.64+0x130], R14 ;  /* 0x0001300e0a005986 */ /* 0x0001e2000c101524 */
[----:B------:R-:W-:Y:S01]  /*1b190*/  ISETP.GT.AND P5, PT, R0, 0x88, P6 ;  /* 0x000000880000780c */ /* 0x000fe200037a4270 */
[-C--:B------:R-:W-:Y:S01]  /*1b1a0*/  FMUL R108, R108, R2.reuse ;  /* 0x000000026c6c7220 */ /* 0x080fe20000400000 */
[----:B------:R-:W-:Y:S01]  /*1b1b0*/  ISETP.GT.AND P6, PT, R3, 0xa0, PT ;  /* 0x000000a00300780c */ /* 0x000fe20003fc4270 */
        /* <DEDUP_REMOVED lines=27> */
[----:B------:R-:W-:Y:S01]  /*1b370*/  F2FP.F16.F32.PACK_AB R99, RZ, R99 ;  /* 0x00000063ff63723e */ /* 0x000fe200000000ff */
[----:B------:R-:W-:Y:S01]  /*1b380*/  FMUL R119, R119, R2 ;  /* 0x0000000277777220 */ /* 0x000fe20000400000 */
[----:B------:R-:W-:-:S02]  /*1b390*/  F2FP.F16.F32.PACK_AB R100, RZ, R100 ;  /* 0x00000064ff64723e */ /* 0x000fc400000000ff */
[----:B------:R-:W-:Y:S02]  /*1b3a0*/  F2FP.F16.F32.PACK_AB R12, RZ, R12 ;  /* 0x0000000cff0c723e */ /* 0x000fe400000000ff */
[----:B------:R-:W-:Y:S02]  /*1b3b0*/  F2FP.F16.F32.PACK_AB R101, RZ, R101 ;  /* 0x00000065ff65723e */ /* 0x000fe400000000ff */
[----:B------:R-:W-:Y:S02]  /*1b3c0*/  F2FP.F16.F32.PACK_AB R102, RZ, R102 ;  /* 0x00000066ff66723e */ /* 0x000fe400000000ff */
[----:B0-----:R-:W-:Y:S01]  /*1b3d0*/  PRMT R15, R12, 0x7610, R15 ;  /* 0x000076100c0f7816 */ /* 0x001fe2000000000f */
[----:B------:R0:W-:Y:S01]  /*1b3e0*/  @P5 STG.E.U16 desc[UR36][R8.64+0x142], R14 ;  /* 0x0001420e08005986 */ /* 0x0001e2000c101524 */
[----:B------:R-:W-:Y:S01]  /*1b3f0*/  ISETP.GT.AND P5, PT, R3, 0xa0, PT ;  /* 0x000000a00300780c */ /* 0x000fe20003fa4270 */
[----:B------:R-:W-:Y:S01]  /*1b400*/  FMUL R12, R226, R2 ;  /* 0x00000002e20c7220 */ /* 0x000fe20000400000 */
[----:B------:R-:W-:-:S02]  /*1b410*/  F2FP.F16.F32.PACK_AB R103, RZ, R103 ;  /* 0x00000067ff67723e */ /* 0x000fc400000000ff */
[----:B------:R-:W-:Y:S02]  /*1b420*/  ISETP.GT.AND P5, PT, R0, 0x88, P5 ;  /* 0x000000880000780c */ /* 0x000fe40002fa4270 */
[----:B------:R-:W-:Y:S02]  /*1b430*/  F2FP.F16.F32.PACK_AB R12, RZ, R12 ;  /* 0x0000000cff0c723e */ /* 0x000fe400000000ff */
[----:B------:R-:W-:Y:S02]  /*1b440*/  F2FP.F16.F32.PACK_AB R104, RZ, R104 ;  /* 0x00000068ff68723e */ /* 0x000fe400000000ff */
[----:B------:R-:W-:Y:S02]  /*1b450*/  F2FP.F16.F32.PACK_AB R105, RZ, R105 ;  /* 0x00000069ff69723e */ /* 0x000fe400000000ff */
[----:B0-----:R-:W-:Y:S01]  /*1b460*/  PRMT R14, R12, 0x7610, R14 ;  /* 0x000076100c0e7816 */ /* 0x001fe2000000000e */
[----:B------:R-:W-:Y:S01]  /*1b470*/  FMUL R12, R225, R2 ;  /* 0x00000002e10c7220 */ /* 0x000fe20000400000 */
[----:B------:R-:W-:-:S02]  /*1b480*/  F2FP.F16.F32.PACK_AB R106, RZ, R106 ;  /* 0x0000006aff6a723e */ /* 0x000fc400000000ff */
[----:B------:R-:W-:Y:S01]  /*1b490*/  F2FP.F16.F32.PACK_AB R107, RZ, R107 ;  /* 0x0000006bff6b723e */ /* 0x000fe200000000ff */
[----:B------:R0:W-:Y:S01]  /*1b4a0*/  @P5 STG.E.U16 desc[UR36][R10.64+0x140], R13 ;  /* 0x0001400d0a005986 */ /* 0x0001e2000c101524 */
[----:B------:R-:W-:Y:S02]  /*1b4b0*/  ISETP.GT.AND P5, PT, R0, 0x88, P6 ;  /* 0x000000880000780c */ /* 0x000fe400037a4270 */
[----:B------:R-:W-:Y:S02]  /*1b4c0*/  ISETP.GT.AND P6, PT, R3, 0xa8, PT ;  /* 0x000000a80300780c */ /* 0x000fe40003fc4270 */
[----:B------:R-:W-:Y:S02]  /*1b4d0*/  F2FP.F16.F32.PACK_AB R12, RZ, R12 ;  /* 0x0000000cff0c723e */ /* 0x000fe400000000ff */
[----:B------:R-:W-:Y:S02]  /*1b4e0*/  F2FP.F16.F32.PACK_AB R108, RZ, R108 ;  /* 0x0000006cff6c723e */ /* 0x000fe400000000ff */
[----:B------:R-:W-:Y:S01]  /*1b4f0*/  PRMT R18, R12, 0x7610, R18 ;  /* 0x000076100c127816 */ /* 0x000fe20000000012 */
[-C--:B------:R-:W-:Y:S01]  /*1b500*/  FMUL R12, R224, R2.reuse ;  /* 0x00000002e00c7220 */ /* 0x080fe20000400000 */
[----:B------:R-:W-:Y:S01]  /*1b510*/  F2FP.F16.F32.PACK_AB R109, RZ, R109 ;  /* 0x0000006dff6d723e */ /* 0x000fe200000000ff */
[----:B0-----:R-:W-:Y:S01]  /*1b520*/  FMUL R13, R223, R2 ;  /* 0x00000002df0d7220 */ /* 0x001fe20000400000 */
[----:B------:R-:W-:Y:S01]  /*1b530*/  F2FP.F16.F32.PACK_AB R110, RZ, R110 ;  /* 0x0000006eff6e723e */ /* 0x000fe200000000ff */
[----:B------:R0:W-:Y:S01]  /*1b540*/  @P5 STG.E.U16 desc[UR36][R10.64+0x142], R15 ;  /* 0x0001420f0a005986 */ /* 0x0001e2000c101524 */
[----:B------:R-:W-:-:S02]  /*1b550*/  ISETP.GT.AND P5, PT, R0, 0x80, P6 ;  /* 0x000000800000780c */ /* 0x000fc400037a4270 */
[----:B------:R-:W-:Y:S02]  /*1b560*/  F2FP.F16.F32.PACK_AB R12, RZ, R12 ;  /* 0x0000000cff0c723e */ /* 0x000fe400000000ff */
[----:B------:R-:W-:Y:S02]  /*1b570*/  F2FP.F16.F32.PACK_AB R13, RZ, R13 ;  /* 0x0000000dff0d723e */ /* 0x000fe400000000ff */
[----:B------:R-:W-:Y:S01]  /*1b580*/  PRMT R20, R12, 0x7610, R20 ;  /* 0x000076100c147816 */ /* 0x000fe20000000014 */
[-C--:B------:R-:W-:Y:S01]  /*1b590*/  FMUL R12, R222, R2.reuse ;  /* 0x00000002de0c7220 */ /* 0x080fe20000400000 */
[----:B------:R-:W-:Y:S01]  /*1b5a0*/  PRMT R21, R13, 0x7610, R21 ;  /* 0x000076100d157816 */ /* 0x000fe20000000015 */
[----:B------:R-:W-:Y:S01]  /*1b5b0*/  FMUL R13, R221, R2 ;  /* 0x00000002dd0d7220 */ /* 0x000fe20000400000 */
[----:B------:R-:W-:Y:S02]  /*1b5c0*/  F2FP.F16.F32.PACK_AB R111, RZ, R111 ;  /* 0x0000006fff6f723e */ /* 0x000fe400000000ff */
[----:B0-----:R-:W-:Y:S01]  /*1b5d0*/  F2FP.F16.F32.PACK_AB R15, RZ, R12 ;  /* 0x0000000cff0f723e */ /* 0x001fe200000000ff */
[----:B------:R0:W-:Y:S01]  /*1b5e0*/  @P5 STG.E.U16 desc[UR36][R8.64+0x150], R14 ;  /* 0x0001500e08005986 */ /* 0x0001e2000c101524 */
[C---:B------:R-:W-:Y:S01]  /*1b5f0*/  ISETP.GT.AND P5, PT, R0.reuse, 0x80, P4 ;  /* 0x000000800000780c */ /* 0x040fe200027a4270 */
[----:B------:R-:W-:Y:S01]  /*1b600*/  FMUL R12, R219, R2 ;  /* 0x00000002db0c7220 */ /* 0x000fe20000400000 */
[----:B------:R-:W-:-:S02]  /*1b610*/  ISETP.GT.AND P4, PT, R0, 0x88, P4 ;  /* 0x000000880000780c */ /* 0x000fc40002784270 */
[----:B------:R-:W-:Y:S02]  /*1b620*/  F2FP.F16.F32.PACK_AB R112, RZ, R112 ;  /* 0x00000070ff70723e */ /* 0x000fe400000000ff */
[----:B------:R-:W-:Y:S02]  /*1b630*/  F2FP.F16.F32.PACK_AB R12, RZ, R12 ;  /* 0x0000000cff0c723e */ /* 0x000fe400000000ff */
[----:B------:R-:W-:Y:S02]  /*1b640*/  F2FP.F16.F32.PACK_AB R113, RZ, R113 ;  /* 0x00000071ff71723e */ /* 0x000fe400000000ff */
[----:B------:R-:W-:Y:S01]  /*1b650*/  F2FP.F16.F32.PACK_AB R114, RZ, R114 ;  /* 0x00000072ff72723e */ /* 0x000fe200000000ff */
[----:B0-----:R-:W-:Y:S01]  /*1b660*/  FMUL R14, R220, R2 ;  /* 0x00000002dc0e7220 */ /* 0x001fe20000400000 */
[----:B------:R-:W-:Y:S01]  /*1b670*/  F2FP.F16.F32.PACK_AB R115, RZ, R115 ;  /* 0x00000073ff73723e */ /* 0x000fe200000000ff */
[----:B------:R0:W-:Y:S01]  /*1b680*/  @P5 STG.E.U16 desc[UR36][R8.64+0x152], R18 ;  /* 0x0001521208005986 */ /* 0x0001e2000c101524 */
[----:B------:R-:W-:-:S02]  /*1b690*/  ISETP.GT.AND P5, PT, R0, 0x88, P6 ;  /* 0x000000880000780c */ /* 0x000fc400037a4270 */
[----:B------:R-:W-:Y:S01]  /*1b6a0*/  F2FP.F16.F32.PACK_AB R19, RZ, R14 ;  /* 0x0000000eff13723e */ /* 0x000fe200000000ff */
[----:B------:R-:W-:Y:S01]  /*1b6b0*/  FMUL R14, R217, R2 ;  /* 0x00000002d90e7220 */ /* 0x000fe20000400000 */
[----:B------:R-:W-:Y:S02]  /*1b6c0*/  ISETP.GT.AND P6, PT, R3, 0xc1, PT ;  /* 0x000000c10300780c */ /* 0x000fe40003fc4270 */
[----:B------:R-:W-:Y:S02]  /*1b6d0*/  F2FP.F16.F32.PACK_AB R116, RZ, R116 ;  /* 0x00000074ff74723e */ /* 0x000fe400000000ff */
[----:B------:R-:W-:Y:S02]  /*1b6e0*/  F2FP.F16.F32.PACK_AB R14, RZ, R14 ;  /* 0x0000000eff0e723e */ /* 0x000fe400000000ff */
[----:B------:R-:W-:Y:S02]  /*1b6f0*/  F2FP.F16.F32.PACK_AB R117, RZ, R117 ;  /* 0x00000075ff75723e */ /* 0x000fe400000000ff */
[----:B0-----:R-:W-:Y:S01]  /*1b700*/  F2FP.F16.F32.PACK_AB R18, RZ, R13 ;  /* 0x0000000dff12723e */ /* 0x001fe200000000ff */
[----:B------:R0:W-:Y:S01]  /*1b710*/  @P5 STG.E.U16 desc[UR36][R10.64+0x150], R20 ;  /* 0x000150140a005986 */ /* 0x0001e2000c101524 */
[----:B------:R-:W-:Y:S01]  /*1b720*/  ISETP.GT.AND P5, PT, R0, 0x80, P1 ;  /* 0x000000800000780c */ /* 0x000fe20000fa4270 */
[----:B------:R-:W-:Y:S01]  /*1b730*/  FMUL R13, R218, R2 ;  /* 0x00000002da0d7220 */ /* 0x000fe20000400000 */
[C---:B------:R-:W-:Y:S01]  /*1b740*/  ISETP.GT.AND P1, PT, R0.reuse, 0x88, P1 ;  /* 0x000000880000780c */ /* 0x040fe20000f24270 */
[----:B------:R1:W-:Y:S01]  /*1b750*/  @P4 STG.E.U16 desc[UR36][R10.64+0x152], R21 ;  /* 0x000152150a004986 */ /* 0x0003e2000c101524 */
[----:B------:R-:W-:-:S02]  /*1b760*/  ISETP.GT.AND P4, PT, R0, 0x80, P3 ;  /* 0x000000800000780c */ /* 0x000fc40001f84270 */
[----:B------:R-:W-:Y:S02]  /*1b770*/  ISETP.GT.AND P3, PT, R0, 0x88, P3 ;  /* 0x000000880000780c */ /* 0x000fe40001f64270 */
[----:B------:R-:W-:Y:S02]  /*1b780*/  F2FP.F16.F32.PACK_AB R13, RZ, R13 ;  /* 0x0000000dff0d723e */ /* 0x000fe400000000ff */
[----:B------:R-:W-:Y:S02]  /*1b790*/  F2FP.F16.F32.PACK_AB R118, RZ, R118 ;  /* 0x00000076ff76723e */ /* 0x000fe400000000ff */
[----:B0-----:R-:W-:Y:S01]  /*1b7a0*/  PRMT R20, R15, 0x7610, R20 ;  /* 0x000076100f147816 */ /* 0x001fe20000000014 */
[-C--:B------:R-:W-:Y:S01]  /*1b7b0*/  FMUL R15, R216, R2.reuse ;  /* 0x00000002d80f7220 */ /* 0x080fe20000400000 */
[----:B------:R-:W-:Y:S02]  /*1b7c0*/  F2FP.F16.F32.PACK_AB R119, RZ, R119 ;  /* 0x00000077ff77723e */ /* 0x000fe400000000ff */
[----:B-1----:R-:W-:Y:S01]  /*1b7d0*/  PRMT R21, R18, 0x7610, R21 ;  /* 0x0000761012157816 */ /* 0x002fe20000000015 */
[----:B------:R-:W-:Y:S01]  /*1b7e0*/  @P5 STG.E.U16 desc[UR36][R8.64+0x160], R20 ;  /* 0x0001601408005986 */ /* 0x000fe2000c101524 */
[----:B------:R-:W-:Y:S01]  /*1b7f0*/  FMUL R18, R23, R2 ;  /* 0x0000000217127220 */ /* 0x000fe20000400000 */
[----:B------:R-:W-:-:S02]  /*1b800*/  F2FP.F16.F32.PACK_AB R15, RZ, R15 ;  /* 0x0000000fff0f723e */ /* 0x000fc400000000ff */
[----:B------:R-:W-:Y:S01]  /*1b810*/  @P4 STG.E.U16 desc[UR36][R8.64+0x162], R21 ;  /* 0x0001621508004986 */ /* 0x000fe2000c101524 */
[C---:B------:R-:W-:Y:S02]  /*1b820*/  ISETP.GT.AND P4, PT, R0.reuse, 0x80, P0 ;  /* 0x000000800000780c */ /* 0x040fe40000784270 */
[C---:B------:R-:W-:Y:S01]  /*1b830*/  ISETP.GT.AND P0, PT, R0.reuse, 0x88, P0 ;  /* 0x000000880000780c */ /* 0x040fe20000704270 */
[----:B------:R-:W-:Y:S01]  /*1b840*/  @P1 STG.E.U16 desc[UR36][R10.64+0x160], R19 ;  /* 0x000160130a001986 */ /* 0x000fe2000c101524 */
[C---:B------:R-:W-:Y:S02]  /*1b850*/  ISETP.GT.AND P1, PT, R0.reuse, 0x80, P2 ;  /* 0x000000800000780c */ /* 0x040fe40001724270 */
[----:B------:R-:W-:Y:S01]  /*1b860*/  ISETP.GT.AND P2, PT, R0, 0x88, P2 ;  /* 0x000000880000780c */ /* 0x000fe20001744270 */
[----:B------:R-:W-:Y:S01]  /*1b870*/  @P3 STG.E.U16 desc[UR36][R10.64+0x162], R12 ;  /* 0x0001620c0a003986 */ /* 0x000fe2000c101524 */
[----:B------:R-:W-:Y:S02]  /*1b880*/  F2FP.F16.F32.PACK_AB R18, RZ, R18 ;  /* 0x00000012ff12723e */ /* 0x000fe400000000ff */
[----:B------:R-:W-:-:S02]  /*1b890*/  ISETP.GT.AND P5, PT, R3, 0xc0, PT ;  /* 0x000000c00300780c */ /* 0x000fc40003fa4270 */
[----:B------:R-:W-:Y:S01]  /*1b8a0*/  ISETP.GT.AND P3, PT, R0, RZ, P6 ;  /* 0x000000ff0000720c */ /* 0x000fe20003764270 */
[----:B------:R-:W-:Y:S01]  /*1b8b0*/  @P4 STG.E.U16 desc[UR36][R8.64+0x170], R13 ;  /* 0x0001700d08004986 */ /* 0x000fe2000c101524 */
[----:B------:R-:W-:-:S03]  /*1b8c0*/  ISETP.GT.AND P4, PT, R3, 0xc9, PT ;  /* 0x000000c90300780c */ /* 0x000fc60003f84270 */
[----:B------:R-:W-:Y:S01]  /*1b8d0*/  @P1 STG.E.U16 desc[UR36][R8.64+0x172], R14 ;  /* 0x0001720e08001986 */ /* 0x000fe2000c101524 */
[----:B------:R-:W-:-:S03]  /*1b8e0*/  ISETP.GT.AND P1, PT, R0, RZ, P5 ;  /* 0x000000ff0000720c */ /* 0x000fc60002f24270 */
[----:B------:R-:W-:Y:S01]  /*1b8f0*/  @P0 STG.E.U16 desc[UR36][R10.64+0x170], R15 ;  /* 0x0001700f0a000986 */ /* 0x000fe2000c101524 */
[----:B------:R-:W-:-:S03]  /*1b900*/  ISETP.GT.AND P0, PT, R0, 0x8, P6 ;  /* 0x000000080000780c */ /* 0x000fc60003704270 */
[----:B------:R0:W-:Y:S01]  /*1b910*/  @P2 STG.E.U16 desc[UR36][R10.64+0x172], R18 ;  /* 0x000172120a002986 */ /* 0x0001e2000c101524 */
[----:B------:R-:W-:Y:S02]  /*1b920*/  ISETP.GT.AND P2, PT, R0, 0x8, P5 ;  /* 0x000000080000780c */ /* 0x000fe40002f44270 */
[----:B------:R-:W-:-:S03]  /*1b930*/  ISETP.GT.AND P5, PT, R3, 0xc8, PT ;  /* 0x000000c80300780c */ /* 0x000fc60003fa4270 */
[----:B------:R-:W-:Y:S01]  /*1b940*/  @P1 STG.E.U16 desc[UR36][R4.64+0x180], R120 ;  /* 0x0001807804001986 */ /* 0x000fe2000c101524 */
[----:B------:R-:W-:-:S03]  /*1b950*/  ISETP.GT.AND P1, PT, R0, RZ, P5 ;  /* 0x000000ff0000720c */ /* 0x000fc60002f24270 */
[----:B------:R-:W-:Y:S01]  /*1b960*/  @P3 STG.E.U16 desc[UR36][R4.64+0x182], R121 ;  /* 0x0001827904003986 */ /* 0x000fe2000c101524 */
[----:B------:R-:W-:-:S03]  /*1b970*/  ISETP.GT.AND P3, PT, R3, 0xd0, PT ;  /* 0x000000d00300780c */ /* 0x000fc60003f64270 */
[----:B------:R-:W-:Y:S01]  /*1b980*/  @P2 STG.E.U16 desc[UR36][R6.64+0x180], R122 ;  /* 0x0001807a06002986 */ /* 0x000fe2000c101524 */
[----:B------:R-:W-:-:S03]  /*1b990*/  ISETP.GT.AND P2, PT, R3, 0xd1, PT ;  /* 0x000000d10300780c */ /* 0x000fc60003f44270 */
[----:B------:R-:W-:Y:S01]  /*1b9a0*/  @P0 STG.E.U16 desc[UR36][R6.64+0x182], R123 ;  /* 0x0001827b06000986 */ /* 0x000fe2000c101524 */
[----:B------:R-:W-:-:S03]  /*1b9b0*/  ISETP.GT.AND P0, PT, R0, RZ, P4 ;  /* 0x000000ff0000720c */ /* 0x000fc60002704270 */
[----:B------:R-:W-:Y:S01]  /*1b9c0*/  @P1 STG.E.U16 desc[UR36][R4.64+0x190], R124 ;  /* 0x0001907c04001986 */ /* 0x000fe2000c101524 */
[----:B------:R-:W-:Y:S02]  /*1b9d0*/  ISETP.GT.AND P1, PT, R0, 0x8, P5 ;  /* 0x000000080000780c */ /* 0x000fe40002f24270 */
[----:B------:R-:W-:-:S07]  /*1b9e0*/  ISETP.GT.AND P5, PT, R3, 0x168, PT ;  /* 0x000001680300780c */ /* 0x000fce0003fa4270 */
[----:B------:R-:W-:Y:S01]  /*1b9f0*/  @P0 STG.E.U16 desc[UR36][R4.64+0x192], R125 ;  /* 0x0001927d04000986 */ /* 0x000fe2000c101524 */
[----:B------:R-:W-:Y:S02]  /*1ba00*/  ISETP.GT.AND P0, PT, R0, 0x8, P4 ;  /* 0x000000080000780c */ /* 0x000fe40002704270 */
[C---:B------:R-:W-:Y:S01]  /*1ba10*/  ISETP.GT.AND P4, PT, R3.reuse, 0x169, PT ;  /* 0x000001690300780c */ /* 0x040fe20003f84270 */
[----:B------:R-:W-:Y:S01]  /*1ba20*/  @P1 STG.E.U16 desc[UR36][R6.64+0x190], R126 ;  /* 0x0001907e06001986 */ /* 0x000fe2000c101524 */
[----:B------:R-:W-:-:S09]  /*1ba30*/  ISETP.GT.AND P1, PT, R3, 0xd9, PT ;  /* 0x000000d90300780c */ /* 0x000fd20003f24270 */
[----:B------:R-:W-:Y:S01]  /*1ba40*/  @P0 STG.E.U16 desc[UR36][R6.64+0x192], R127 ;  /* 0x0001927f06000986 */ /* 0x000fe2000c101524 */
[----:B------:R-:W-:-:S13]  /*1ba50*/  ISETP.GT.AND P0, PT, R0, RZ, P3 ;  /* 0x000000ff0000720c */ /* 0x000fda0001f04270 */
[----:B------:R-:W-:Y:S01]  /*1ba60*/  @P0 STG.E.U16 desc[UR36][R4.64+0x1a0], R128 ;  /* 0x0001a08004000986 */ /* 0x000fe2000c101524 */
[----:B0-----:R-:W-:-:S04]  /*1ba70*/  IADD3 R10, P0, R8, UR5, RZ ;  /* 0x00000005080a7c10 */ /* 0x001fc8000ff1e0ff */
[----:B------:R-:W-:Y:S02]  /*1ba80*/  IADD3.X R11, R9, UR4, RZ, P0, !PT ;  /* 0x00000004090b7c10 */ /* 0x000fe400087fe4ff */
[----:B------:R-:W-:-:S13]  /*1ba90*/  ISETP.GT.AND P0, PT, R0, RZ, P2 ;  /* 0x000000ff0000720c */ /* 0x000fda0001704270 */
[----:B------:R-:W-:Y:S01]  /*1baa0*/  @P0 STG.E.U16 desc[UR36][R4.64+0x1a2], R129 ;  /* 0x0001a28104000986 */ /* 0x000fe2000c101524 */
[----:B------:R-:W-:Y:S02]  /*1bab0*/  ISETP.GT.AND P0, PT, R0, 0x8, P3 ;  /* 0x000000080000780c */ /* 0x000fe40001f04270 */
[----:B------:R-:W-:-:S11]  /*1bac0*/  ISETP.GT.AND P3, PT, R3, 0x171, PT ;  /* 0x000001710300780c */ /* 0x000fd60003f64270 */
[----:B------:R-:W-:Y:S01]  /*1bad0*/  @P0 STG.E.U16 desc[UR36][R6.64+0x1a0], R130 ;  /* 0x0001a08206000986 */ /* 0x000fe2000c101524 */
[----:B------:R-:W-:Y:S02]  /*1bae0*/  ISETP.GT.AND P0, PT, R0, 0x8, P2 ;  /* 0x000000080000780c */ /* 0x000fe40001704270 */
[----:B------:R-:W-:-:S11]  /*1baf0*/  ISETP.GT.AND P2, PT, R3, 0xd8, PT ;  /* 0x000000d80300780c */ /* 0x000fd60003f44270 */
[----:B------:R-:W-:Y:S01]  /*1bb00*/  @P0 STG.E.U16 desc[UR36][R6.64+0x1a2], R131 ;  /* 0x0001a28306000986 */ /* 0x000fe2000c101524 */
[----:B------:R-:W-:-:S13]  /*1bb10*/  ISETP.GT.AND P0, PT, R0, RZ, P2 ;  /* 0x000000ff0000720c */ /* 0x000fda0001704270 */
[----:B------:R-:W-:Y:S01]  /*1bb20*/  @P0 STG.E.U16 desc[UR36][R4.64+0x1b0], R132 ;  /* 0x0001b08404000986 */ /* 0x000fe2000c101524 */
        /* <DEDUP_REMOVED lines=175> */
[----:B------:R-:W-:-:S13]  /*1c620*/  ISETP.GT.AND P0, PT, R0, 0x8, P1 ;  /* 0x000000080000780c */ /* 0x000fda0000f04270 */
[----:B------:R-:W-:Y:S01]  /*1c630*/  @P0 STG.E.U16 desc[UR36][R6.64+0x2c2], R203 ;  /* 0x0002c2cb06000986 */ /* 0x000fe2000c101524 */
[----:B------:R-:W-:-:S13]  /*1c640*/  ISETP.GT.AND P0, PT, R0, RZ, P5 ;  /* 0x000000ff0000720c */ /* 0x000fda0002f04270 */
[----:B------:R-:W-:Y:S01]  /*1c650*/  @P0 STG.E.U16 desc[UR36][R4.64+0x2d0], R204 ;  /* 0x0002d0cc04000986 */ /* 0x000fe2000c101524 */
[----:B------:R-:W-:-:S13]  /*1c660*/  ISETP.GT.AND P0, PT, R0, RZ, P4 ;  /* 0x000000ff0000720c */ /* 0x000fda0002704270 */
[----:B------:R-:W-:Y:S01]  /*1c670*/  @P0 STG.E.U16 desc[UR36][R4.64+0x2d2], R205 ;  /* 0x0002d2cd04000986 */ /* 0x000fe2000c101524 */
[----:B------:R-:W-:-:S13]  /*1c680*/  ISETP.GT.AND P0, PT, R0, 0x8, P5 ;  /* 0x000000080000780c */ /* 0x000fda0002f04270 */
[----:B------:R-:W-:Y:S01]  /*1c690*/  @P0 STG.E.U16 desc[UR36][R6.64+0x2d0], R206 ;  /* 0x0002d0ce06000986 */ /* 0x000fe2000c101524 */
[----:B------:R-:W-:-:S13]  /*1c6a0*/  ISETP.GT.AND P0, PT, R0, 0x8, P4 ;  /* 0x000000080000780c */ /* 0x000fda0002704270 */
[----:B------:R-:W-:Y:S01]  /*1c6b0*/  @P0 STG.E.U16 desc[UR36][R6.64+0x2d2], R207 ;  /* 0x0002d2cf06000986 */ /* 0x000fe2000c101524 */
[----:B------:R-:W-:-:S04]  /*1c6c0*/  ISETP.GT.AND P0, PT, R3, 0x170, PT ;  /* 0x000001700300780c */ /* 0x000fc80003f04270 */
        /* <DEDUP_REMOVED lines=8> */
[----:B------:R-:W-:-:S13]  /*1c750*/  ISETP.GT.AND P1, PT, R0, RZ, P2 ;  /* 0x000000ff0000720c */ /* 0x000fda0001724270 */
[----:B------:R-:W-:Y:S01]  /*1c760*/  @P1 STG.E.U16 desc[UR36][R4.64+0x2f0], R212 ;  /* 0x0002f0d404001986 */ /* 0x000fe2000c101524 */
[----:B------:R-:W-:-:S04]  /*1c770*/  ISETP.GT.AND P1, PT, R3, 0x179, PT ;  /* 0x000001790300780c */ /* 0x000fc80003f24270 */
[----:B------:R-:W-:-:S13]  /*1c780*/  ISETP.GT.AND P6, PT, R0, RZ, P1 ;  /* 0x000000ff0000720c */ /* 0x000fda0000fc4270 */
[----:B------:R0:W-:Y:S01]  /*1c790*/  @P6 STG.E.U16 desc[UR36][R4.64+0x2f2], R213 ;  /* 0x0002f2d504006986 */ /* 0x0001e2000c101524 */
[----:B------:R-:W-:-:S13]  /*1c7a0*/  ISETP.GT.AND P6, PT, R0, 0x8, P2 ;  /* 0x000000080000780c */ /* 0x000fda00017c4270 */
[----:B0-----:R-:W-:Y:S02]  /*1c7b0*/  @P6 IMAD.MOV.U32 R4, RZ, RZ, R6 ;  /* 0x000000ffff046224 */ /* 0x001fe400078e0006 */
[----:B------:R-:W-:-:S05]  /*1c7c0*/  @P6 IMAD.MOV.U32 R5, RZ, RZ, R7 ;  /* 0x000000ffff056224 */ /* 0x000fca00078e0007 */
[----:B------:R0:W-:Y:S01]  /*1c7d0*/  @P6 STG.E.U16 desc[UR36][R4.64+0x2f0], R214 ;  /* 0x0002f0d604006986 */ /* 0x0001e2000c101524 */
[----:B------:R-:W-:-:S13]  /*1c7e0*/  ISETP.GT.AND P6, PT, R0, 0x8, P1 ;  /* 0x000000080000780c */ /* 0x000fda0000fc4270 */
[----:B------:R0:W-:Y:S01]  /*1c7f0*/  @P6 STG.E.U16 desc[UR36][R6.64+0x2f2], R215 ;  /* 0x0002f2d706006986 */ /* 0x0001e2000c101524 */
[----:B------:R-:W-:-:S04]  /*1c800*/  ISETP.GT.AND P6, PT, R3, 0xc0, PT ;  /* 0x000000c00300780c */ /* 0x000fc80003fc4270 */
        /* <DEDUP_REMOVED lines=251> */
[C---:B------:R-:W-:Y:S02]  /*1d7c0*/  ISETP.GT.AND P6, PT, R0.reuse, 0x80, P5 ;  /* 0x000000800000780c */ /* 0x040fe40002fc4270 */
[----:B------:R-:W-:-:S11]  /*1d7d0*/  ISETP.GT.AND P5, PT, R0, 0x88, P5 ;  /* 0x000000880000780c */ /* 0x000fd60002fa4270 */
[----:B------:R0:W-:Y:S01]  /*1d7e0*/  @P6 STG.E.U16 desc[UR36][R8.64+0x2d0], R108 ;  /* 0x0002d06c08006986 */ /* 0x0001e2000c101524 */
[C---:B------:R-:W-:Y:S02]  /*1d7f0*/  ISETP.GT.AND P6, PT, R0.reuse, 0x80, P4 ;  /* 0x000000800000780c */ /* 0x040fe400027c4270 */
[----:B------:R-:W-:-:S11]  /*1d800*/  ISETP.GT.AND P4, PT, R0, 0x88, P4 ;  /* 0x000000880000780c */ /* 0x000fd60002784270 */
[----:B------:R0:W-:Y:S04]  /*1d810*/  @P6 STG.E.U16 desc[UR36][R8.64+0x2d2], R109 ;  /* 0x0002d26d08006986 */ /* 0x0001e8000c101524 */
[----:B------:R0:W-:Y:S01]  /*1d820*/  @P5 STG.E.U16 desc[UR36][R10.64+0x2d0], R110 ;  /* 0x0002d06e0a005986 */ /* 0x0001e2000c101524 */
[C---:B------:R-:W-:Y:S02]  /*1d830*/  ISETP.GT.AND P5, PT, R0.reuse, 0x80, P0 ;  /* 0x000000800000780c */ /* 0x040fe400007a4270 */
[C---:B------:R-:W-:Y:S01]  /*1d840*/  ISETP.GT.AND P0, PT, R0.reuse, 0x88, P0 ;  /* 0x000000880000780c */ /* 0x040fe20000704270 */
[----:B------:R0:W-:Y:S01]  /*1d850*/  @P4 STG.E.U16 desc[UR36][R10.64+0x2d2], R111 ;  /* 0x0002d26f0a004986 */ /* 0x0001e2000c101524 */
[C---:B------:R-:W-:Y:S02]  /*1d860*/  ISETP.GT.AND P4, PT, R0.reuse, 0x80, P3 ;  /* 0x000000800000780c */ /* 0x040fe40001f84270 */
[----:B------:R-:W-:-:S07]  /*1d870*/  ISETP.GT.AND P3, PT, R0, 0x88, P3 ;  /* 0x000000880000780c */ /* 0x000fce0001f64270 */
[----:B------:R0:W-:Y:S01]  /*1d880*/  @P5 STG.E.U16 desc[UR36][R8.64+0x2e0], R112 ;  /* 0x0002e07008005986 */ /* 0x0001e2000c101524 */
[C---:B------:R-:W-:Y:S02]  /*1d890*/  ISETP.GT.AND P5, PT, R0.reuse, 0x80, P2 ;  /* 0x000000800000780c */ /* 0x040fe400017a4270 */
[C---:B------:R-:W-:Y:S01]  /*1d8a0*/  ISETP.GT.AND P2, PT, R0.reuse, 0x88, P2 ;  /* 0x000000880000780c */ /* 0x040fe20001744270 */
[----:B------:R0:W-:Y:S01]  /*1d8b0*/  @P4 STG.E.U16 desc[UR36][R8.64+0x2e2], R113 ;  /* 0x0002e27108004986 */ /* 0x0001e2000c101524 */
[C---:B------:R-:W-:Y:S02]  /*1d8c0*/  ISETP.GT.AND P4, PT, R0.reuse, 0x80, P1 ;  /* 0x000000800000780c */ /* 0x040fe40000f84270 */
[----:B------:R-:W-:Y:S01]  /*1d8d0*/  ISETP.GT.AND P1, PT, R0, 0x88, P1 ;  /* 0x000000880000780c */ /* 0x000fe20000f24270 */
[----:B------:R0:W-:Y:S04]  /*1d8e0*/  @P0 STG.E.U16 desc[UR36][R10.64+0x2e0], R114 ;  /* 0x0002e0720a000986 */ /* 0x0001e8000c101524 */
[----:B------:R0:W-:Y:S04]  /*1d8f0*/  @P3 STG.E.U16 desc[UR36][R10.64+0x2e2], R115 ;  /* 0x0002e2730a003986 */ /* 0x0001e8000c101524 */
[----:B------:R0:W-:Y:S04]  /*1d900*/  @P5 STG.E.U16 desc[UR36][R8.64+0x2f0], R116 ;  /* 0x0002f07408005986 */ /* 0x0001e8000c101524 */
[----:B------:R0:W-:Y:S04]  /*1d910*/  @P4 STG.E.U16 desc[UR36][R8.64+0x2f2], R117 ;  /* 0x0002f27508004986 */ /* 0x0001e8000c101524 */
[----:B------:R0:W-:Y:S04]  /*1d920*/  @P2 STG.E.U16 desc[UR36][R10.64+0x2f0], R118 ;  /* 0x0002f0760a002986 */ /* 0x0001e8000c101524 */
[----:B------:R0:W-:Y:S02]  /*1d930*/  @P1 STG.E.U16 desc[UR36][R10.64+0x2f2], R119 ;  /* 0x0002f2770a001986 */ /* 0x0001e4000c101524 */
.L_x_793:
[----:B------:R-:W-:Y:S05]  /*1d940*/  BSYNC B0 ;  /* 0x0000000000007941 */ /* 0x000fea0003800000 */
.L_x_29:
[----:B0-----:R-:W2:Y:S04]  /*1d950*/  LDL.LU R5, [R1+0x300] ;  /* 0x0003000001057983 */ /* 0x001ea80000300800 */
[----:B------:R-:W2:Y:S01]  /*1d960*/  LDL.LU R4, [R1+0x304] ;  /* 0x0003040001047983 */ /* 0x000ea20000300800 */
[----:B------:R-:W-:Y:S01]  /*1d970*/  ULDC UR4, c[0x0][0xc] ;  /* 0x0000030000047ab9 */ /* 0x000fe20000000800 */
[----:B------:R-:W-:Y:S01]  /*1d980*/  ULDC UR5, c[0x0][0x10] ;  /* 0x0000040000057ab9 */ /* 0x000fe20000000800 */
[----:B------:R-:W2:Y:S01]  /*1d990*/  LDC R3, c[0x0][0x14] ;  /* 0x00000500ff037b82 */ /* 0x000ea20000000800 */
[----:B------:R-:W-:Y:S01]  /*1d9a0*/  UIMAD.WIDE.U32 UR4, UR4, UR5, URZ ;  /* 0x00000005040472a5 */ /* 0x000fe2000f8e003f */
[----:B------:R-:W-:Y:S01]  /*1d9b0*/  PRMT R0, RZ, 0x7610, R0 ;  /* 0x00007610ff007816 */ /* 0x000fe20000000000 */
[----:B------:R-:W-:Y:S01]  /*1d9c0*/  UMOV UR42, 0xffffffff ;  /* 0xffffffff002a7882 */ /* 0x000fe20000000000 */
[----:B------:R-:W-:-:S03]  /*1d9d0*/  UMOV UR45, 0xffffffff ;  /* 0xffffffff002d7882 */ /* 0x000fc60000000000 */
[----:B--2---:R-:W-:-:S04]  /*1d9e0*/  IMAD.WIDE.U32 R4, R3, UR4, R4 ;  /* 0x0000000403047c25 */ /* 0x004fc8000f8e0004 */
[----:B------:R-:W-:Y:S01]  /*1d9f0*/  IMAD R3, R3, UR5, RZ ;  /* 0x0000000503037c24 */ /* 0x000fe2000f8e02ff */
[----:B------:R-:W-:Y:S01]  /*1da00*/  ULDC.64 UR4, c[0x0][0x650] ;  /* 0x0001940000047ab9 */ /* 0x000fe20000000a00 */
[----:B------:R-:W-:Y:S01]  /*1da10*/  IMAD.MOV.U32 R23, RZ, RZ, R4 ;  /* 0x000000ffff177224 */ /* 0x000fe200078e0004 */
[----:B------:R-:W-:Y:S01]  /*1da20*/  ISETP.GE.U32.AND P0, PT, R4, UR4, PT ;  /* 0x0000000404007c0c */ /* 0x000fe2000bf06070 */
[----:B------:R-:W-:-:S05]  /*1da30*/  IMAD.IADD R25, R5, 0x1, R3 ;  /* 0x0000000105197824 */ /* 0x000fca00078e0203 */
[----:B------:R0:W-:Y:S01]  /*1da40*/  STL [R1+0x300], R25 ;  /* 0x0003001901007387 */ /* 0x0001e20000100800 */
[----:B------:R-:W-:-:S03]  /*1da50*/  ISETP.GE.U32.AND.EX P0, PT, R25, UR5, PT, P0 ;  /* 0x0000000519007c0c */ /* 0x000fc6000bf06100 */
[----:B------:R0:W-:Y:S10]  /*1da60*/  STL [R1+0x304], R23 ;  /* 0x0003041701007387 */ /* 0x0001f40000100800 */
[----:B0-----:R-:W-:Y:S05]  /*1da70*/  @P0 BRA `(.L_x_794) ;  /* 0x0000000400780947 */ /* 0x001fea0003800000 */
[----:B------:R-:W0:Y:S01]  /*1da80*/  S2R R18, SR_CTAID.X ;  /* 0x0000000000127919 */ /* 0x000e220000002500 */
[----:B---3--:R-:W2:Y:S01]  /*1da90*/  LDC.64 R10, c[0x0][0x628] ;  /* 0x00018a00ff0a7b82 */ /* 0x008ea20000000a00 */
[----:B------:R-:W-:Y:S01]  /*1daa0*/  ULDC UR4, c[0x0][0x150] ;  /* 0x0000540000047ab9 */ /* 0x000fe20000000800 */
[----:B----4-:R-:W-:Y:S01]  /*1dab0*/  IMAD.MOV.U32 R8, RZ, RZ, R23 ;  /* 0x000000ffff087224 */ /* 0x010fe200078e0017 */
[----:B------:R-:W3:Y:S01]  /*1dac0*/  S2R R20, SR_CTAID.Y ;  /* 0x0000000000147919 */ /* 0x000ee20000002600 */
[----:B------:R-:W-:-:S04]  /*1dad0*/  IMAD.MOV.U32 R9, RZ, RZ, R25 ;  /* 0x000000ffff097224 */ /* 0x000fc800078e0019 */
[----:B------:R-:W4:Y:S08]  /*1dae0*/  LDC R21, c[0x0][0x144] ;  /* 0x00005100ff157b82 */ /* 0x000f300000000800 */
[----:B-1----:R-:W1:Y:S08]  /*1daf0*/  LDC R12, c[0x0][0x630] ;  /* 0x00018c00ff0c7b82 */ /* 0x002e700000000800 */
[----:B------:R-:W1:Y:S01]  /*1db00*/  LDC.64 R14, c[0x0][0x620] ;  /* 0x00018800ff0e7b82 */ /* 0x000e620000000a00 */
[----:B--2---:R-:W-:-:S04]  /*1db10*/  ISETP.NE.U32.AND P0, PT, R10, RZ, PT ;  /* 0x000000ff0a00720c */ /* 0x004fc80003f05070 */
[----:B------:R-:W-:Y:S02]  /*1db20*/  ISETP.NE.AND.EX P0, PT, R11, RZ, PT, P0 ;  /* 0x000000ff0b00720c */ /* 0x000fe40003f05300 */
[----:B0-----:R-:W-:-:S05]  /*1db30*/  I2FP.F32.U32 R0, R18 ;  /* 0x0000001200007245 */ /* 0x001fca0000201000 */
[----:B------:R-:W-:-:S04]  /*1db40*/  FMUL R0, R0, UR4 ;  /* 0x0000000400007c20 */ /* 0x000fc80008400000 */
[----:B------:R0:W2:Y:S02]  /*1db50*/  F2I.U32.TRUNC.NTZ R19, R0 ;  /* 0x0000000000137305 */ /* 0x0000a4000020f000 */
[----:B---34-:R-:W-:Y:S05]  /*1db60*/  @!P0 BRA `(.L_x_795) ;  /* 0x0000000000288947 */ /* 0x018fea0003800000 */
[----:B0-----:R-:W0:Y:S02]  /*1db70*/  LDC R0, c[0x0][0x634] ;  /* 0x00018d00ff007b82 */ /* 0x001e240000000800 */
        /* <DEDUP_REMOVED lines=9> */
.L_x_795:
[-CC-:B-1----:R-:W-:Y:S01]  /*1dc10*/  SHF.R.U64 R29, R8, R12.reuse, R9.reuse ;  /* 0x0000000c081d7219 */ /* 0x182fe20000001209 */
[----:B------:R-:W1:Y:S01]  /*1dc20*/  LDC.64 R26, c[0x0][0x640] ;  /* 0x00019000ff1a7b82 */ /* 0x000e620000000a00 */
[----:B0-----:R-:W-:Y:S01]  /*1dc30*/  SHF.R.U32.HI R0, RZ, R12, R9 ;  /* 0x0000000cff007219 */ /* 0x001fe20000011609 */
[----:B------:R-:W-:Y:S01]  /*1dc40*/  IMAD.MOV.U32 R4, RZ, RZ, R23 ;  /* 0x000000ffff047224 */ /* 0x000fe200078e0017 */
[----:B------:R-:W-:Y:S01]  /*1dc50*/  IADD3 R3, P0, RZ, -R29, RZ ;  /* 0x8000001dff037210 */ /* 0x000fe20007f1e0ff */
[----:B--2---:R-:W-:Y:S01]  /*1dc60*/  IMAD.MOV R19, RZ, RZ, -R19 ;  /* 0x000000ffff137224 */ /* 0x004fe200078e0a13 */
[----:B------:R-:W-:Y:S01]  /*1dc70*/  ULDC UR4, c[0x0][0x154] ;  /* 0x0000550000047ab9 */ /* 0x000fe20000000800 */
[----:B------:R-:W-:Y:S02]  /*1dc80*/  IMAD.MOV.U32 R7, RZ, RZ, 0x1 ;  /* 0x00000001ff077424 */ /* 0x000fe400078e00ff */
[----:B------:R-:W0:Y:S01]  /*1dc90*/  LDC R6, c[0x0][0x618] ;  /* 0x00018600ff067b82 */ /* 0x000e220000000800 */
[----:B------:R-:W-:-:S02]  /*1dca0*/  IMAD.X R5, RZ, RZ, ~R0, P0 ;  /* 0x000000ffff057224 */ /* 0x000fc400000e0e00 */
[----:B------:R-:W-:Y:S02]  /*1dcb0*/  IMAD R19, R21, R19, R18 ;  /* 0x0000001315137224 */ /* 0x000fe400078e0212 */
[-C--:B------:R-:W-:Y:S02]  /*1dcc0*/  IMAD R0, R5, R14.reuse, RZ ;  /* 0x0000000e05007224 */ /* 0x080fe400078e02ff */
[----:B------:R-:W-:Y:S01]  /*1dcd0*/  IMAD.MOV.U32 R5, RZ, RZ, R25 ;  /* 0x000000ffff057224 */ /* 0x000fe200078e0019 */
[----:B------:R-:W2:Y:S01]  /*1dce0*/  LDC R8, c[0x0][0x608] ;  /* 0x00018200ff087b82 */ /* 0x000ea20000000800 */
[----:B------:R-:W-:-:S04]  /*1dcf0*/  IMAD.WIDE.U32 R4, R3, R14, R4 ;  /* 0x0000000e03047225 */ /* 0x000fc800078e0004 */
[----:B------:R-:W-:-:S03]  /*1dd00*/  IMAD R3, R3, R15, R0 ;  /* 0x0000000f03037224 */ /* 0x000fc600078e0200 */
[----:B------:R-:W3:Y:S01]  /*1dd10*/  LDC R24, c[0x0][0x658] ;  /* 0x00019600ff187b82 */ /* 0x000ee20000000800 */
[----:B------:R-:W-:Y:S01]  /*1dd20*/  I2FP.F32.U32 R0, R20 ;  /* 0x0000001400007245 */ /* 0x000fe20000201000 */
[----:B------:R-:W-:Y:S01]  /*1dd30*/  IMAD.IADD R3, R5, 0x1, R3 ;  /* 0x0000000105037824 */ /* 0x000fe200078e0203 */
[----:B-1----:R-:W-:Y:S01]  /*1dd40*/  ISETP.NE.U32.AND P0, PT, R26, RZ, PT ;  /* 0x000000ff1a00720c */ /* 0x002fe20003f05070 */
[----:B------:R-:W-:Y:S02]  /*1dd50*/  IMAD.MOV.U32 R5, RZ, RZ, -0x1 ;  /* 0xffffffffff057424 */ /* 0x000fe400078e00ff */
[----:B------:R-:W-:Y:S02]  /*1dd60*/  FMUL R0, R0, UR4 ;  /* 0x0000000400007c20 */ /* 0x000fe40008400000 */
[----:B------:R-:W1:Y:S01]  /*1dd70*/  LDC R15, c[0x0][0x148] ;  /* 0x00005200ff0f7b82 */ /* 0x000e620000000800 */
[----:B0-----:R-:W-:Y:S01]  /*1dd80*/  SHF.R.U64 R12, R4, R6, R3 ;  /* 0x00000006040c7219 */ /* 0x001fe20000001203 */
[----:B------:R0:W4:Y:S01]  /*1dd90*/  F2I.U32.TRUNC.NTZ R13, R0 ;  /* 0x00000000000d7305 */ /* 0x000122000020f000 */
[----:B------:R-:W-:-:S02]  /*1dda0*/  ISETP.NE.AND.EX P0, PT, R27, RZ, PT, P0 ;  /* 0x000000ff1b00720c */ /* 0x000fc40003f05300 */
[----:B------:R-:W-:-:S03]  /*1ddb0*/  SHF.R.U32.HI R3, RZ, R6, R3 ;  /* 0x00000006ff037219 */ /* 0x000fc60000011603 */
[----:B------:R-:W0:Y:S01]  /*1ddc0*/  LDC R18, c[0x0][0x600] ;  /* 0x00018000ff127b82 */ /* 0x000e220000000800 */
[-CC-:B--2---:R-:W-:Y:S02]  /*1ddd0*/  SHF.R.U64 R10, R12, R8.reuse, R3.reuse ;  /* 0x000000080c0a7219 */ /* 0x184fe40000001203 */
[----:B------:R-:W-:-:S05]  /*1dde0*/  SHF.R.U32.HI R3, RZ, R8, R3 ;  /* 0x00000008ff037219 */ /* 0x000fca0000011603 */
[----:B------:R-:W2:Y:S01]  /*1ddf0*/  LDC R23, c[0x0][0x648] ;  /* 0x00019200ff177b82 */ /* 0x000ea20000000800 */
[-C--:B---3--:R-:W-:Y:S02]  /*1de00*/  SHF.L.U32 R4, R5, R24.reuse, RZ ;  /* 0x0000001805047219 */ /* 0x088fe400000006ff */
[-CC-:B------:R-:W-:Y:S02]  /*1de10*/  SHF.R.U64 R14, R10, R24.reuse, R3.reuse ;  /* 0x000000180a0e7219 */ /* 0x180fe40000001203 */
[----:B------:R-:W-:Y:S02]  /*1de20*/  SHF.R.U32.HI R5, RZ, R24, R3 ;  /* 0x00000018ff057219 */ /* 0x000fe40000011603 */
[----:B------:R-:W-:Y:S01]  /*1de30*/  LOP3.LUT R21, RZ, R4, RZ, 0x33, !PT ;  /* 0x00000004ff157212 */ /* 0x000fe200078e33ff */
[----:B------:R-:W3:Y:S01]  /*1de40*/  LDC R25, c[0x0][0x638] ;  /* 0x00018e00ff197b82 */ /* 0x000ee20000000800 */
[----:B------:R-:W-:Y:S01]  /*1de50*/  SHF.L.U32 R24, R7, R24, RZ ;  /* 0x0000001807187219 */ /* 0x000fe200000006ff */
[----:B------:R-:W-:-:S06]  /*1de60*/  IMAD.MOV.U32 R4, RZ, RZ, R14 ;  /* 0x000000ffff047224 */ /* 0x000fcc00078e000e */
[----:B------:R-:W0:Y:S01]  /*1de70*/  LDC R28, c[0x0][0x610] ;  /* 0x00018400ff1c7b82 */ /* 0x000e220000000800 */
[----:B----4-:R-:W-:Y:S05]  /*1de80*/  @!P0 BRA `(.L_x_796) ;  /* 0x0000000000288947 */ /* 0x010fea0003800000 */
[----:B------:R-:W4:Y:S02]  /*1de90*/  LDC R3, c[0x0][0x64c] ;  /* 0x00019300ff037b82 */ /* 0x000f240000000800 */
[----:B----4-:R-:W-:-:S05]  /*1dea0*/  IADD3 R3, P0, R14, R3, RZ ;  /* 0x000000030e037210 */ /* 0x010fca0007f1e0ff */
        /* <DEDUP_REMOVED lines=8> */
.L_x_796:
[----:B------:R-:W4:Y:S01]  /*1df30*/  LDC R3, c[0x0][0x65c] ;  /* 0x00019700ff037b82 */ /* 0x000f220000000800 */
[----:B0-2---:R-:W-:Y:S01]  /*1df40*/  SHF.R.U64 R0, R4, R23, R5 ;  /* 0x0000001704007219 */ /* 0x005fe20000001205 */
[----:B------:R-:W-:Y:S01]  /*1df50*/  VIADD R7, R18, 0xffffffff ;  /* 0xffffffff12077836 */ /* 0x000fe20000000000 */
[----:B------:R-:W-:Y:S01]  /*1df60*/  LOP3.LUT R5, R10, R21, RZ, 0xc0, !PT ;  /* 0x000000150a057212 */ /* 0x000fe200078ec0ff */
[----:B------:R-:W-:Y:S01]  /*1df70*/  IMAD.MOV R13, RZ, RZ, -R13 ;  /* 0x000000ffff0d7224 */ /* 0x000fe200078e0a0d */
[----:B------:R-:W-:Y:S02]  /*1df80*/  R2UR UR45, R29 ;  /* 0x000000001d2d72ca */ /* 0x000fe400000e0000 */
[----:B------:R-:W-:Y:S02]  /*1df90*/  LOP3.LUT R12, R12, R7, RZ, 0xc0, !PT ;  /* 0x000000070c0c7212 */ /* 0x000fe400078ec0ff */
[----:B----4-:R-:W-:Y:S01]  /*1dfa0*/  ISETP.NE.AND P0, PT, R3, 0x1, PT ;  /* 0x000000010300780c */ /* 0x010fe20003f05270 */
[----:B------:R-:W-:-:S02]  /*1dfb0*/  IMAD.MOV R3, RZ, RZ, -R0 ;  /* 0x000000ffff037224 */ /* 0x000fc400078e0a00 */
[----:B------:R-:W-:Y:S02]  /*1dfc0*/  IMAD R0, R24, R0, R5 ;  /* 0x0000000018007224 */ /* 0x000fe400078e0205 */
[----:B---3--:R-:W-:-:S04]  /*1dfd0*/  IMAD R3, R3, R25, R14 ;  /* 0x0000001903037224 */ /* 0x008fc800078e020e */
[----:B------:R-:W-:-:S04]  /*1dfe0*/  IMAD R3, R3, R18, R12 ;  /* 0x0000001203037224 */ /* 0x000fc800078e020c */
[----:B-1----:R-:W-:-:S04]  /*1dff0*/  @P0 IMAD R19, R15, R13, R20 ;  /* 0x0000000d0f130224 */ /* 0x002fc800078e0214 */
[----:B------:R-:W-:-:S05]  /*1e000*/  IMAD R0, R0, R28, R19 ;  /* 0x0000001c00007224 */ /* 0x000fca00078e0213 */
[----:B------:R-:W-:Y:S02]  /*1e010*/  SEL R4, R3, R0, !P0 ;  /* 0x0000000003047207 */ /* 0x000fe40004000000 */
[----:B------:R-:W-:Y:S02]  /*1e020*/  SEL R0, R0, R3, !P0 ;  /* 0x0000000300007207 */ /* 0x000fe40004000000 */
[----:B------:R-:W-:Y:S02]  /*1e030*/  R2UR UR42, R4 ;  /* 0x00000000042a72ca */ /* 0x000fe400000e0000 */
[----:B------:R-:W-:Y:S01]  /*1e040*/  R2UR UR41, R0 ;  /* 0x00000000002972ca */ /* 0x000fe200000e0000 */
[----:B------:R-:W-:-:S14]  /*1e050*/  IMAD.MOV.U32 R0, RZ, RZ, 0x1 ;  /* 0x00000001ff007424 */ /* 0x000fdc00078e00ff */
.L_x_794:
[----:B------:R-:W-:-:S13]  /*1e060*/  LOP3.LUT P0, RZ, R0, 0xff, RZ, 0xc0, !PT ;  /* 0x000000ff00ff7812 */ /* 0x000fda000780c0ff */
[----:B------:R-:W-:Y:S05]  /*1e070*/  @P0 BRA `(.L_x_797) ;  /* 0xfffffe3000240947 */ /* 0x000fea000383ffff */
[----:B------:R-:W-:Y:S05]  /*1e080*/  EXIT ;  /* 0x000000000000794d */ /* 0x000fea0003800000 */
.L_x_4:
[----:B------:R-:W2:Y:S01]  /*1e090*/  LDL R17, [R1+0x304] ;  /* 0x0003040001117983 */ /* 0x000ea20000100800 */
[----:B------:R-:W-:-:S03]  /*1e0a0*/  ULDC.64 UR4, c[0x0][0x650] ;  /* 0x0001940000047ab9 */ /* 0x000fc60000000a00 */
[----:B------:R-:W3:Y:S01]  /*1e0b0*/  LDL R18, [R1+0x300] ;  /* 0x0003000001127983 */ /* 0x000ee20000100800 */
[----:B------:R-:W-:Y:S01]  /*1e0c0*/  PRMT R6, RZ, 0x7610, R6 ;  /* 0x00007610ff067816 */ /* 0x000fe20000000006 */
[----:B------:R-:W-:Y:S02]  /*1e0d0*/  IMAD.MOV.U32 R3, RZ, RZ, -0x1 ;  /* 0xffffffffff037424 */ /* 0x000fe400078e00ff */
[----:B------:R-:W-:Y:S02]  /*1e0e0*/  IMAD.MOV.U32 R2, RZ, RZ, -0x1 ;  /* 0xffffffffff027424 */ /* 0x000fe400078e00ff */
[----:B------:R-:W-:Y:S01]  /*1e0f0*/  IMAD.MOV.U32 R10, RZ, RZ, -0x1 ;  /* 0xffffffffff0a7424 */ /* 0x000fe200078e00ff */
[----:B--2---:R-:W-:-:S04]  /*1e100*/  ISETP.GE.U32.AND P0, PT, R17, UR4, PT ;  /* 0x0000000411007c0c */ /* 0x004fc8000bf06070 */
[----:B---3--:R-:W-:-:S13]  /*1e110*/  ISETP.GE.U32.AND.EX P0, PT, R18, UR5, PT, P0 ;  /* 0x0000000512007c0c */ /* 0x008fda000bf06100 */
        /* <DEDUP_REMOVED lines=19> */
.L_x_799:
[--C-:B------:R-:W-:Y:S01]  /*1e250*/  SHF.R.U64 R10, R8, R12, R9.reuse ;  /* 0x0000000c080a7219 */ /* 0x100fe20000001209 */
[----:B------:R-:W-:Y:S01]  /*1e260*/  IMAD.MOV.U32 R3, RZ, RZ, R18 ;  /* 0x000000ffff037224 */ /* 0x000fe200078e0012 */
[----:B------:R-:W-:Y:S01]  /*1e270*/  I2FP.F32.U32 R6, R4 ;  /* 0x0000000400067245 */ /* 0x000fe20000201000 */
[----:B------:R-:W0:Y:S01]  /*1e280*/  LDC R16, c[0x0][0x618] ;  /* 0x00018600ff107b82 */ /* 0x000e220000000800 */
[----:B------:R-:W-:Y:S01]  /*1e290*/  SHF.R.U32.HI R2, RZ, R12, R9 ;  /* 0x0000000cff027219 */ /* 0x000fe20000011609 */
[----:B------:R-:W-:Y:S01]  /*1e2a0*/  ULDC UR4, c[0x0][0x150] ;  /* 0x0000540000047ab9 */ /* 0x000fe20000000800 */
[----:B------:R-:W-:Y:S01]  /*1e2b0*/  IADD3 R5, P0, RZ, -R10, RZ ;  /* 0x8000000aff057210 */ /* 0x000fe20007f1e0ff */
[----:B------:R-:W-:Y:S01]  /*1e2c0*/  FMUL R9, R6, UR4 ;  /* 0x0000000406097c20 */ /* 0x000fe20008400000 */
[----:B------:R-:W-:-:S03]  /*1e2d0*/  ULDC UR4, c[0x0][0x154] ;  /* 0x0000550000047ab9 */ /* 0x000fc60000000800 */
[----:B------:R-:W1:Y:S01]  /*1e2e0*/  LDC.64 R18, c[0x0][0x640] ;  /* 0x00019000ff127b82 */ /* 0x000e620000000a00 */
[----:B------:R-:W-:Y:S01]  /*1e2f0*/  IMAD.X R7, RZ, RZ, ~R2, P0 ;  /* 0x000000ffff077224 */ /* 0x000fe200000e0e02 */
[----:B------:R-:W2:Y:S01]  /*1e300*/  F2I.U32.TRUNC.NTZ R9, R9 ;  /* 0x0000000900097305 */ /* 0x000ea2000020f000 */
[----:B------:R-:W-:Y:S02]  /*1e310*/  IMAD.MOV.U32 R2, RZ, RZ, R17 ;  /* 0x000000ffff027224 */ /* 0x000fe400078e0011 */
[-C--:B------:R-:W-:Y:S02]  /*1e320*/  IMAD R6, R7, R14.reuse, RZ ;  /* 0x0000000e07067224 */ /* 0x080fe400078e02ff */
[C---:B------:R-:W-:Y:S01]  /*1e330*/  IMAD.WIDE.U32 R2, R5.reuse, R14, R2 ;  /* 0x0000000e05027225 */ /* 0x040fe200078e0002 */
[----:B------:R-:W3:Y:S03]  /*1e340*/  LDC R11, c[0x0][0x144] ;  /* 0x00005100ff0b7b82 */ /* 0x000ee60000000800 */
[----:B------:R-:W-:-:S02]  /*1e350*/  IMAD R5, R5, R15, R6 ;  /* 0x0000000f05057224 */ /* 0x000fc400078e0206 */
[----:B------:R-:W-:Y:S02]  /*1e360*/  IMAD.MOV.U32 R6, RZ, RZ, -0x1 ;  /* 0xffffffffff067424 */ /* 0x000fe400078e00ff */
[----:B------:R-:W-:Y:S01]  /*1e370*/  IMAD.IADD R3, R3, 0x1, R5 ;  /* 0x0000000103037824 */ /* 0x000fe200078e0205 */
[----:B------:R-:W4:Y:S01]  /*1e380*/  LDC R12, c[0x0][0x608] ;  /* 0x00018200ff0c7b82 */ /* 0x000f220000000800 */
[----:B------:R-:W-:-:S03]  /*1e390*/  I2FP.F32.U32 R5, R0 ;  /* 0x0000000000057245 */ /* 0x000fc60000201000 */
[-C--:B0-----:R-:W-:Y:S01]  /*1e3a0*/  SHF.R.U64 R8, R2, R16.reuse, R3 ;  /* 0x0000001002087219 */ /* 0x081fe20000001203 */
[----:B--2---:R-:W-:Y:S01]  /*1e3b0*/  IMAD.MOV R2, RZ, RZ, -R9 ;  /* 0x000000ffff027224 */ /* 0x004fe200078e0a09 */
[----:B------:R-:W-:Y:S01]  /*1e3c0*/  SHF.R.U32.HI R3, RZ, R16, R3 ;  /* 0x00000010ff037219 */ /* 0x000fe20000011603 */
[----:B------:R-:W-:Y:S01]  /*1e3d0*/  FMUL R5, R5, UR4 ;  /* 0x0000000405057c20 */ /* 0x000fe20008400000 */
[----:B------:R-:W0:Y:S01]  /*1e3e0*/  LDC R7, c[0x0][0x658] ;  /* 0x00019600ff077b82 */ /* 0x000e220000000800 */
[----:B-1----:R-:W-:-:S04]  /*1e3f0*/  ISETP.NE.U32.AND P0, PT, R18, RZ, PT ;  /* 0x000000ff1200720c */ /* 0x002fc80003f05070 */
[----:B------:R-:W-:-:S03]  /*1e400*/  ISETP.NE.AND.EX P0, PT, R19, RZ, PT, P0 ;  /* 0x000000ff1300720c */ /* 0x000fc60003f05300 */
[----:B------:R-:W1:Y:S01]  /*1e410*/  LDC R15, c[0x0][0x148] ;  /* 0x00005200ff0f7b82 */ /* 0x000e620000000800 */
[----:B---3--:R-:W-:Y:S02]  /*1e420*/  IMAD R16, R11, R2, R4 ;  /* 0x000000020b107224 */ /* 0x008fe400078e0204 */
[----:B------:R-:W-:-:S05]  /*1e430*/  IMAD.MOV.U32 R4, RZ, RZ, 0x1 ;  /* 0x00000001ff047424 */ /* 0x000fca00078e00ff */
[----:B------:R-:W2:Y:S01]  /*1e440*/  LDC R14, c[0x0][0x600] ;  /* 0x00018000ff0e7b82 */ /* 0x000ea20000000800 */
[-CC-:B----4-:R-:W-:Y:S02]  /*1e450*/  SHF.R.U64 R11, R8, R12.reuse, R3.reuse ;  /* 0x0000000c080b7219 */ /* 0x190fe40000001203 */
[----:B------:R-:W-:Y:S02]  /*1e460*/  SHF.R.U32.HI R2, RZ, R12, R3 ;  /* 0x0000000cff027219 */ /* 0x000fe40000011603 */
[----:B------:R3:W4:Y:S03]  /*1e470*/  F2I.U32.TRUNC.NTZ R12, R5 ;  /* 0x00000005000c7305 */ /* 0x000726000020f000 */
[----:B------:R-:W1:Y:S01]  /*1e480*/  LDC R17, c[0x0][0x648] ;  /* 0x00019200ff117b82 */ /* 0x000e620000000800 */
[-C--:B0-----:R-:W-:Y:S02]  /*1e490*/  SHF.R.U64 R13, R11, R7.reuse, R2 ;  /* 0x000000070b0d7219 */ /* 0x081fe40000001202 */
[----:B------:R-:W-:-:S02]  /*1e4a0*/  SHF.L.U32 R6, R6, R7, RZ ;  /* 0x0000000706067219 */ /* 0x000fc400000006ff */
[-C--:B------:R-:W-:Y:S01]  /*1e4b0*/  SHF.R.U32.HI R3, RZ, R7.reuse, R2 ;  /* 0x00000007ff037219 */ /* 0x080fe20000011602 */
[----:B------:R-:W-:Y:S01]  /*1e4c0*/  IMAD.MOV.U32 R2, RZ, RZ, R13 ;  /* 0x000000ffff027224 */ /* 0x000fe200078e000d */
[----:B------:R-:W-:Y:S01]  /*1e4d0*/  SHF.L.U32 R21, R4, R7, RZ ;  /* 0x0000000704157219 */ /* 0x000fe200000006ff */
[----:B------:R-:W0:Y:S01]  /*1e4e0*/  LDC R20, c[0x0][0x638] ;  /* 0x00018e00ff147b82 */ /* 0x000e220000000800 */
[----:B------:R-:W-:-:S07]  /*1e4f0*/  LOP3.LUT R22, RZ, R6, RZ, 0x33, !PT ;  /* 0x00000006ff167212 */ /* 0x000fce00078e33ff */
[----:B------:R-:W0:Y:S01]  /*1e500*/  LDC R23, c[0x0][0x610] ;  /* 0x00018400ff177b82 */ /* 0x000e220000000800 */
[----:B---34-:R-:W-:Y:S05]  /*1e510*/  @!P0 BRA `(.L_x_800) ;  /* 0x0000000000288947 */ /* 0x018fea0003800000 */
        /* <DEDUP_REMOVED lines=10> */
.L_x_800:
[----:B------:R-:W3:Y:S01]  /*1e5c0*/  LDC R4, c[0x0][0x65c] ;  /* 0x00019700ff047b82 */ /* 0x000ee20000000800 */
[----:B-1----:R-:W-:Y:S01]  /*1e5d0*/  SHF.R.U64 R3, R2, R17, R3 ;  /* 0x0000001102037219 */ /* 0x002fe20000001203 */
[----:B--2---:R-:W-:Y:S01]  /*1e5e0*/  VIADD R5, R14, 0xffffffff ;  /* 0xffffffff0e057836 */ /* 0x004fe20000000000 */
[----:B------:R-:W-:Y:S01]  /*1e5f0*/  LOP3.LUT R2, R11, R22, RZ, 0xc0, !PT ;  /* 0x000000160b027212 */ /* 0x000fe200078ec0ff */
[----:B------:R-:W-:Y:S02]  /*1e600*/  IMAD.MOV R12, RZ, RZ, -R12 ;  /* 0x000000ffff0c7224 */ /* 0x000fe400078e0a0c */
[----:B------:R-:W-:Y:S01]  /*1e610*/  IMAD.MOV.U32 R6, RZ, RZ, 0x1 ;  /* 0x00000001ff067424 */ /* 0x000fe200078e00ff */
[----:B------:R-:W-:Y:S02]  /*1e620*/  LOP3.LUT R5, R8, R5, RZ, 0xc0, !PT ;  /* 0x0000000508057212 */ /* 0x000fe400078ec0ff */
[----:B---3--:R-:W-:Y:S01]  /*1e630*/  ISETP.NE.AND P0, PT, R4, 0x1, PT ;  /* 0x000000010400780c */ /* 0x008fe20003f05270 */
[----:B------:R-:W-:-:S02]  /*1e640*/  IMAD.MOV R4, RZ, RZ, -R3 ;  /* 0x000000ffff047224 */ /* 0x000fc400078e0a03 */
[----:B------:R-:W-:-:S10]  /*1e650*/  IMAD R3, R21, R3, R2 ;  /* 0x0000000315037224 */ /* 0x000fd400078e0202 */
[----:B------:R-:W-:Y:S02]  /*1e660*/  @P0 IMAD R16, R15, R12, R0 ;  /* 0x0000000c0f100224 */ /* 0x000fe400078e0200 */
[----:B0-----:R-:W-:Y:S02]  /*1e670*/  IMAD R0, R4, R20, R13 ;  /* 0x0000001404007224 */ /* 0x001fe400078e020d */
[----:B------:R-:W-:Y:S02]  /*1e680*/  IMAD R3, R3, R23, R16 ;  /* 0x0000001703037224 */ /* 0x000fe400078e0210 */
[----:B------:R-:W-:-:S05]  /*1e690*/  IMAD R0, R0, R14, R5 ;  /* 0x0000000e00007224 */ /* 0x000fca00078e0205 */
[----:B------:R-:W-:Y:S02]  /*1e6a0*/  SEL R2, R0, R3, !P0 ;  /* 0x0000000300027207 */ /* 0x000fe40004000000 */
[----:B------:R-:W-:-:S07]  /*1e6b0*/  SEL R3, R3, R0, !P0 ;  /* 0x0000000003037207 */ /* 0x000fce0004000000 */
.L_x_798:
[----:B------:R-:W-:-:S08]  /*1e6c0*/  NOP ;  /* 0x0000000000007918 */ /* 0x000fd00000000000 */
[----:B------:R-:W0:-:S00]  /*1e6d0*/  USETMAXREG.DEALLOC.CTAPOOL 0x18 ;  /* 0x00000018000079c8 */ /* 0x000e0000080e0500 */
[----:B------:R-:W-:-:S13]  /*1e6e0*/  ISETP.NE.AND P0, PT, RZ, UR8, PT ;  /* 0x00000008ff007c0c */ /* 0x000fda000bf05270 */
[----:B------:R-:W-:Y:S05]  /*1e6f0*/  @P0 EXIT ;  /* 0x000000000000094d */ /* 0x000fea0003800000 */
[----:B0-----:R-:W-:Y:S01]  /*1e700*/  LOP3.LUT P0, RZ, R6, 0xff, RZ, 0xc0, !PT ;  /* 0x000000ff06ff7812 */ /* 0x001fe2000780c0ff */
[----:B------:R-:W-:Y:S02]  /*1e710*/  IMAD.MOV.U32 R0, RZ, RZ, 0x1 ;  /* 0x00000001ff007424 */ /* 0x000fe400078e00ff */
[----:B------:R-:W-:-:S10]  /*1e720*/  IMAD.MOV.U32 R7, RZ, RZ, RZ ;  /* 0x000000ffff077224 */ /* 0x000fd400078e00ff */
[----:B------:R-:W-:Y:S05]  /*1e730*/  @!P0 BRA `(.L_x_801) ;  /* 0x0000000c00548947 */ /* 0x000fea0003800000 */
[----:B------:R-:W0:Y:S01]  /*1e740*/  LDC R0, c[0x0][0x28c] ;  /* 0x0000a300ff007b82 */ /* 0x000e220000000800 */
[----:B------:R-:W1:Y:S01]  /*1e750*/  S2R R4, SR_TID.X ;  /* 0x0000000000047919 */ /* 0x000e620000002100 */
[----:B------:R-:W-:Y:S01]  /*1e760*/  ULDC UR5, c[0x0][0x658] ;  /* 0x0001960000057ab9 */ /* 0x000fe20000000800 */
[----:B------:R-:W-:Y:S01]  /*1e770*/  UMOV UR7, 0xffffffff ;  /* 0xffffffff00077882 */ /* 0x000fe20000000000 */
[----:B------:R-:W-:Y:S01]  /*1e780*/  ULDC UR6, c[0x0][0xc] ;  /* 0x0000030000067ab9 */ /* 0x000fe20000000800 */
[----:B------:R-:W-:Y:S01]  /*1e790*/  USHF.L.U32 UR8, UR7, UR5, URZ ;  /* 0x0000000507087299 */ /* 0x000fe2000800063f */
[----:B------:R-:W-:Y:S01]  /*1e7a0*/  BSSY B0, `(.L_x_801) ;  /* 0x00000ce000007945 */ /* 0x000fe20003800000 */
[----:B------:R-:W-:Y:S01]  /*1e7b0*/  UMOV UR9, 0x1 ;  /* 0x0000000100097882 */ /* 0x000fe20000000000 */
[----:B------:R-:W-:Y:S01]  /*1e7c0*/  ULDC UR7, c[0x0][0x10] ;  /* 0x0000040000077ab9 */ /* 0x000fe20000000800 */
[----:B------:R-:W-:Y:S01]  /*1e7d0*/  USHF.L.U32 UR18, UR9, UR5, URZ ;  /* 0x0000000509127299 */ /* 0x000fe2000800063f */
[----:B------:R-:W-:Y:S01]  /*1e7e0*/  IMAD.MOV.U32 R9, RZ, RZ, 0x1 ;  /* 0x00000001ff097424 */ /* 0x000fe200078e00ff */
[----:B------:R-:W-:Y:S01]  /*1e7f0*/  UIMAD.WIDE.U32 UR6, UR6, UR7, URZ ;  /* 0x00000007060672a5 */ /* 0x000fe2000f8e003f */
[----:B------:R-:W-:Y:S01]  /*1e800*/  IMAD.MOV.U32 R7, RZ, RZ, RZ ;  /* 0x000000ffff077224 */ /* 0x000fe200078e00ff */
[----:B------:R-:W-:Y:S01]  /*1e810*/  ULDC UR5, c[0x0][0x14] ;  /* 0x0000050000057ab9 */ /* 0x000fe20000000800 */
[----:B------:R-:W-:Y:S01]  /*1e820*/  ULDC UR4, c[0x0][0x600] ;  /* 0x0001800000047ab9 */ /* 0x000fe20000000800 */
[----:B------:R-:W-:-:S02]  /*1e830*/  UIMAD.WIDE.U32 UR20, UR6, UR5, URZ ;  /* 0x00000005061472a5 */ /* 0x000fc4000f8e003f */
[----:B------:R-:W-:Y:S02]  /*1e840*/  UIMAD UR13, UR7, UR5, URZ ;  /* 0x00000005070d72a4 */ /* 0x000fe4000f8e023f */
[----:B------:R-:W-:Y:S02]  /*1e850*/  ULOP3.LUT UR24, UR40, 0x2, URZ, 0xfc, !UPT ;  /* 0x0000000228187892 */ /* 0x000fe4000f8efc3f */
[----:B------:R-:W-:Y:S02]  /*1e860*/  UIADD3 UR4, UR4, -0x1, URZ ;  /* 0xffffffff04047890 */ /* 0x000fe4000fffe03f */
[----:B------:R-:W-:Y:S01]  /*1e870*/  ULOP3.LUT UR17, URZ, UR8, URZ, 0x33, !UPT ;  /* 0x000000083f117292 */ /* 0x000fe2000f8e333f */
[----:B0-----:R-:W-:Y:S01]  /*1e880*/  VIADD R0, R0, 0xf ;  /* 0x0000000f00007836 */ /* 0x001fe20000000000 */
[----:B------:R-:W-:Y:S01]  /*1e890*/  UIADD3 UR13, UR21, UR13, URZ ;  /* 0x0000000d150d7290 */ /* 0x000fe2000fffe03f */
[----:B------:R-:W-:-:S03]  /*1e8a0*/  ULDC.64 UR22, c[0x0][0x198] ;  /* 0x0000660000167ab9 */ /* 0x000fc60000000a00 */
[----:B------:R-:W-:-:S04]  /*1e8b0*/  SHF.R.S32.HI R5, RZ, 0x1f, R0 ;  /* 0x0000001fff057819 */ /* 0x000fc80000011400 */
[----:B------:R-:W-:Y:S01]  /*1e8c0*/  LEA.HI R5, R5, R0, RZ, 0x4 ;  /* 0x0000000005057211 */ /* 0x000fe200078f20ff */
[----:B------:R-:W-:Y:S01]  /*1e8d0*/  IMAD.MOV.U32 R0, RZ, RZ, 0x1 ;  /* 0x00000001ff007424 */ /* 0x000fe200078e00ff */
[C---:B-1----:R-:W-:Y:S02]  /*1e8e0*/  LOP3.LUT P2, RZ, R4.reuse, 0x7f, RZ, 0xc0, !PT ;  /* 0x0000007f04ff7812 */ /* 0x042fe4000784c0ff */
[----:B------:R-:W-:Y:S02]  /*1e8f0*/  SHF.R.S32.HI R6, RZ, 0x4, R5 ;  /* 0x00000004ff067819 */ /* 0x000fe40000011405 */
[----:B------:R-:W-:-:S03]  /*1e900*/  LOP3.LUT P0, RZ, R4, 0x1f, RZ, 0xc0, !PT ;  /* 0x0000001f04ff7812 */ /* 0x000fc6000780c0ff */
[----:B------:R-:W-:Y:S01]  /*1e910*/  VIADD R16, R6, 0x1 ;  /* 0x0000000106107836 */ /* 0x000fe20000000000 */
[----:B------:R-:W-:-:S13]  /*1e920*/  PLOP3.LUT P0, PT, P0, P2, PT, 0x8a, 0x0 ;  /* 0x000000000000781c */ /* 0x000fda0000705172 */
.L_x_813:
[----:B------:R-:W-:-:S03]  /*1e930*/  UMOV UR5, 0xffffffff ;  /* 0xffffffff00057882 */ /* 0x000fc60000000000 */
[----:B------:R-:W-:Y:S05]  /*1e940*/  BRA.DIV UR5, `(.L_x_802) ;  /* 0x0000001205bc7947 */ /* 0x000fea000b800000 */
[----:B------:R-:W-:-:S13]  /*1e950*/  ELECT P6, URZ, PT ;  /* 0x00000000003f782f */ /* 0x000fda00038c0000 */
.L_x_831:
[----:B------:R-:W0:Y:S01]  /*1e960*/  LDC R4, c[0x0][0x28c] ;  /* 0x0000a300ff047b82 */ /* 0x000e220000000800 */
[----:B------:R-:W-:Y:S01]  /*1e970*/  BSSY B1, `(.L_x_803) ;  /* 0x0000038000017945 */ /* 0x000fe20003800000 */
[----:B0-----:R-:W-:-:S13]  /*1e980*/  ISETP.LT.OR P6, PT, R4, 0x1, !P6 ;  /* 0x000000010400780c */ /* 0x001fda00077c1670 */
[----:B------:R-:W-:Y:S05]  /*1e990*/  @P6 BRA `(.L_x_804) ;  /* 0x0000000000d46947 */ /* 0x000fea0003800000 */
[----:B------:R-:W-:Y:S02]  /*1e9a0*/  IMAD R2, R2, 0x180, RZ ;  /* 0x0000018002027824 */ /* 0x000fe400078e02ff */
[----:B------:R-:W-:Y:S02]  /*1e9b0*/  IMAD.SHL.U32 R3, R3, 0x100, RZ ;  /* 0x0000010003037824 */ /* 0x000fe400078e00ff */
[----:B------:R-:W-:Y:S02]  /*1e9c0*/  IMAD.MOV.U32 R13, RZ, RZ, RZ ;  /* 0x000000ffff0d7224 */ /* 0x000fe400078e00ff */
[----:B------:R-:W-:Y:S02]  /*1e9d0*/  IMAD.MOV.U32 R4, RZ, RZ, R16 ;  /* 0x000000ffff047224 */ /* 0x000fe400078e0010 */
[----:B------:R-:W-:Y:S02]  /*1e9e0*/  IMAD.MOV.U32 R5, RZ, RZ, R0 ;  /* 0x000000ffff057224 */ /* 0x000fe400078e0000 */
[----:B------:R-:W-:-:S07]  /*1e9f0*/  IMAD.MOV.U32 R8, RZ, RZ, R7 ;  /* 0x000000ffff087224 */ /* 0x000fce00078e0007 */
.L_x_808:
[----:B------:R-:W0:Y:S01]  /*1ea00*/  S2R R12, SR_CgaCtaId ;  /* 0x00000000000c7919 */ /* 0x000e220000008800 */
[----:B------:R-:W-:-:S04]  /*1ea10*/  MOV R11, 0x400 ;  /* 0x00000400000b7802 */ /* 0x000fc80000000f00 */
[----:B0-----:R-:W-:Y:S02]  /*1ea20*/  LEA R15, R12, R11, 0x18 ;  /* 0x0000000b0c0f7211 */ /* 0x001fe400078ec0ff */
[----:B------:R-:W-:Y:S01]  /*1ea30*/  SHF.L.U32 R11, R5, 0x1f, RZ ;  /* 0x0000001f050b7819 */ /* 0x000fe200000006ff */
[----:B------:R-:W0:Y:S02]  /*1ea40*/  @!P2 LDC R12, c[0x0][0x500] ;  /* 0x00014000ff0cab82 */ /* 0x000e240000000800 */
[----:B------:R-:W-:-:S04]  /*1ea50*/  IMAD R14, R8, 0x8, R15 ;  /* 0x00000008080e7824 */ /* 0x000fc800078e020f */
[----:B------:R-:W1:Y:S02]  /*1ea60*/  SYNCS.PHASECHK.TRANS64.TRYWAIT P1, [R14+URZ+0x58], R11 ;  /* 0x0000580b0e0075a7 */ /* 0x000e64000802017f */
[----:B-1----:R-:W-:Y:S05]  /*1ea70*/  @!P1 BRA `(.L_x_805) ;  /* 0x0000001000909947 */ /* 0x002fea0003800000 */
.L_x_832:
[----:B------:R-:W-:Y:S01]  /*1ea80*/  UPRMT UR5, UR24, 0x9910, URZ ;  /* 0x0000991018057896 */ /* 0x000fe2000800003f */
[----:B0-----:R0:W-:Y:S03]  /*1ea90*/  @!P2 SYNCS.ARRIVE.TRANS64 RZ, [R14+URZ], R12 ;  /* 0x0000000c0effa9a7 */ /* 0x0011e6000800003f */
[----:B------:R-:W-:-:S06]  /*1eaa0*/  UISETP.NE.AND UP0, UPT, UR5, 0x2, UPT ;  /* 0x000000020500788c */ /* 0x000fcc000bf05270 */
[----:B------:R-:W-:-:S13]  /*1eab0*/  PLOP3.LUT P1, PT, PT, PT, UP0, 0x80, 0x0 ;  /* 0x000000000000781c */ /* 0x000fda0003f2f008 */
[----:B0-----:R-:W-:Y:S05]  /*1eac0*/  @P1 BRA `(.L_x_806) ;  /* 0x0000000000041947 */ /* 0x001fea0003800000 */
[----:B------:R-:W-:Y:S01]  /*1ead0*/  BPT.TRAP 0x1 ;  /* 0x000000040000795c */ /* 0x000fe20000300000 */
.L_x_806:
[----:B------:R-:W-:Y:S05]  /*1eae0*/  @P0 BRA `(.L_x_807) ;  /* 0x0000000000040947 */ /* 0x000fea0003800000 */
[----:B------:R-:W-:Y:S01]  /*1eaf0*/  BPT.TRAP 0x1 ;  /* 0x000000040000795c */ /* 0x000fe20000300000 */
.L_x_807:
[--C-:B-1----:R-:W-:Y:S01]  /*1eb00*/  IMAD R11, R8, 0x2000, R15.reuse ;  /* 0x00002000080b7824 */ /* 0x102fe200078e020f */
[----:B------:R-:W-:Y:S01]  /*1eb10*/  R2UR UR9, R14 ;  /* 0x000000000e0972ca */ /* 0x000fe200000e0000 */
[----:B------:R-:W-:Y:S01]  /*1eb20*/  IMAD R15, R8, 0x3000, R15 ;  /* 0x00003000080f7824 */ /* 0x000fe200078e020f */
[----:B------:R-:W-:Y:S01]  /*1eb30*/  UIADD3 UR6, UP0, UR22, 0xf0, URZ ;  /* 0x000000f016067890 */ /* 0x000fe2000ff1e03f */
[----:B------:R-:W-:Y:S01]  /*1eb40*/  VIADD R4, R4, 0xffffffff ;  /* 0xffffffff04047836 */ /* 0x000fe20000000000 */
[----:B------:R-:W-:Y:S01]  /*1eb50*/  R2UR UR5, R11 ;  /* 0x000000000b0572ca */ /* 0x000fe200000e0000 */
[----:B------:R-:W-:Y:S01]  /*1eb60*/  UIADD3 UR26, UP1, UR22, 0x1f0, URZ ;  /* 0x000001f0161a7890 */ /* 0x000fe2000ff3e03f */
[----:B------:R-:W-:Y:S01]  /*1eb70*/  R2UR UR8, R15 ;  /* 0x000000000f0872ca */ /* 0x000fe200000e0000 */
[----:B------:R-:W-:Y:S01]  /*1eb80*/  UIADD3.X UR7, URZ, UR23, URZ, UP0, !UPT ;  /* 0x000000173f077290 */ /* 0x000fe200087fe43f */
[----:B------:R-:W-:Y:S01]  /*1eb90*/  R2UR UR11, R3 ;  /* 0x00000000030b72ca */ /* 0x000fe200000e0000 */
[----:B------:R-:W-:Y:S01]  /*1eba0*/  VIADD R8, R8, 0x1 ;  /* 0x0000000108087836 */ /* 0x000fe20000000000 */
[C---:B------:R-:W-:Y:S01]  /*1ebb0*/  R2UR UR10, R13.reuse ;  /* 0x000000000d0a72ca */ /* 0x040fe200000e0000 */
[----:B------:R-:W-:Y:S01]  /*1ebc0*/  UIADD3.X UR27, URZ, UR23, URZ, UP1, !UPT ;  /* 0x000000173f1b7290 */ /* 0x000fe20008ffe43f */
[----:B------:R-:W-:Y:S01]  /*1ebd0*/  R2UR UR12, R10 ;  /* 0x000000000a0c72ca */ /* 0x000fe200000e0000 */
[----:B------:R-:W-:Y:S01]  /*1ebe0*/  UMOV UR14, 0x0 ;  /* 0x00000000000e7882 */ /* 0x000fe20000000000 */
[----:B------:R-:W-:Y:S01]  /*1ebf0*/  R2UR UR19, R2 ;  /* 0x00000000021372ca */ /* 0x000fe200000e0000 */
[----:B------:R-:W-:Y:S01]  /*1ec00*/  UMOV UR15, 0x10000000 ;  /* 0x10000000000f7882 */ /* 0x000fe20000000000 */
[----:B------:R-:W-:Y:S01]  /*1ec10*/  ISETP.GT.AND P3, PT, R4, 0x1, PT ;  /* 0x000000010400780c */ /* 0x000fe20003f64270 */
[----:B------:R-:W-:Y:S01]  /*1ec20*/  UIADD3 UR5, UR5, 0x180, URZ ;  /* 0x0000018005057890 */ /* 0x000fe2000fffe03f */
[----:B------:R-:W-:Y:S01]  /*1ec30*/  ISETP.NE.AND P1, PT, R8, 0xb, PT ;  /* 0x0000000b0800780c */ /* 0x000fe20003f25270 */
[----:B------:R-:W-:Y:S01]  /*1ec40*/  UIADD3 UR16, UR8, 0x16180, URZ ;  /* 0x0001618008107890 */ /* 0x000fe2000fffe03f */
[----:B------:R-:W-:-:S02]  /*1ec50*/  VIADD R13, R13, 0x10 ;  /* 0x000000100d0d7836 */ /* 0x000fc40000000000 */
[----:B------:R-:W-:Y:S02]  /*1ec60*/  SEL R12, RZ, 0x1, P1 ;  /* 0x00000001ff0c7807 */ /* 0x000fe40000800000 */
[----:B------:R-:W-:Y:S01]  /*1ec70*/  UMOV UR8, UR5 ;  /* 0x0000000500087c82 */ /* 0x000fe20008000000 */
[----:B------:R-:W-:Y:S01]  /*1ec80*/  SEL R8, R8, RZ, P1 ;  /* 0x000000ff08087207 */ /* 0x000fe20000800000 */
[----:B------:R0:W-:Y:S01]  /*1ec90*/  UTMALDG.3D [UR8], [UR6], desc[UR14] ;  /* 0x00000e08060075b4 */ /* 0x0001e20008011000 */
[----:B------:R-:W-:Y:S01]  /*1eca0*/  LOP3.LUT R5, R5, R12, RZ, 0x3c, !PT ;  /* 0x0000000c05057212 */ /* 0x000fe200078e3cff */
[----:B0-----:R-:W-:Y:S01]  /*1ecb0*/  UMOV UR8, UR16 ;  /* 0x0000001000087c82 */ /* 0x001fe20008000000 */
[----:B------:R-:W-:Y:S02]  /*1ecc0*/  UMOV UR11, UR19 ;  /* 0x00000013000b7c82 */ /* 0x000fe40008000000 */
[----:B------:R0:W-:Y:S02]  /*1ecd0*/  UTMALDG.3D [UR8], [UR26], desc[UR14] ;  /* 0x00000e081a0075b4 */ /* 0x0001e40008011000 */
[----:B0-----:R-:W-:Y:S05]  /*1ece0*/  @P3 BRA `(.L_x_808) ;  /* 0xfffffffc00443947 */ /* 0x001fea000383ffff */
.L_x_804:
[----:B------:R-:W-:Y:S05]  /*1ecf0*/  BSYNC B1 ;  /* 0x0000000000017941 */ /* 0x000fea0003800000 */
.L_x_803:
[----:B------:R-:W2:Y:S01]  /*1ed00*/  LDL.LU R15, [R1+0x300] ;  /* 0x00030000010f7983 */ /* 0x000ea20000300800 */
[----:B------:R-:W-:Y:S01]  /*1ed10*/  LOP3.LUT P1, RZ, R9, 0xff, RZ, 0xc0, !PT ;  /* 0x000000ff09ff7812 */ /* 0x000fe2000782c0ff */
[C---:B------:R-:W-:Y:S01]  /*1ed20*/  IMAD.IADD R4, R6.reuse, 0x1, R7 ;  /* 0x0000000106047824 */ /* 0x040fe200078e0207 */
[----:B------:R-:W-:Y:S01]  /*1ed30*/  ULDC.64 UR6, c[0x0][0x650] ;  /* 0x0001940000067ab9 */ /* 0x000fe20000000a00 */
[----:B------:R-:W3:Y:S01]  /*1ed40*/  LDL.LU R14, [R1+0x304] ;  /* 0x00030400010e7983 */ /* 0x000ee20000300800 */
[----:B------:R-:W-:Y:S01]  /*1ed50*/  ISETP.GE.U32.AND P3, PT, R6, 0xb, PT ;  /* 0x0000000b0600780c */ /* 0x000fe20003f66070 */
[----:B------:R-:W-:Y:S01]  /*1ed60*/  BSSY B1, `(.L_x_809) ;  /* 0x000006f000017945 */ /* 0x000fe20003800000 */
[----:B------:R-:W-:Y:S01]  /*1ed70*/  IMAD.MOV.U32 R10, RZ, RZ, -0x1 ;  /* 0xffffffffff0a7424 */ /* 0x000fe200078e00ff */
[----:B------:R-:W-:-:S06]  /*1ed80*/  PRMT R9, RZ, 0x7610, R9 ;  /* 0x00007610ff097816 */ /* 0x000fcc0000000009 */
[----:B------:R-:W0:Y:S01]  /*1ed90*/  @P1 S2R R3, SR_CgaCtaId ;  /* 0x0000000000031919 */ /* 0x000e220000008800 */
[----:B------:R-:W-:-:S04]  /*1eda0*/  @P1 MOV R2, 0x400 ;  /* 0x0000040000021802 */ /* 0x000fc80000000f00 */
[----:B0-----:R-:W-:-:S04]  /*1edb0*/  @P1 LEA R2, R3, R2, 0x18 ;  /* 0x0000000203021211 */ /* 0x001fc800078ec0ff */
[----:B------:R0:W-:Y:S01]  /*1edc0*/  @P1 SYNCS.ARRIVE.TRANS64.A1T0 RZ, [R2+URZ+0xc8], RZ ;  /* 0x0000c8ff02ff19a7 */ /* 0x0001e2000810003f */
[----:B------:R-:W-:-:S04]  /*1edd0*/  ISETP.GT.U32.AND P1, PT, R4, 0xa, PT ;  /* 0x0000000a0400780c */ /* 0x000fc80003f24070 */
[----:B------:R-:W-:Y:S01]  /*1ede0*/  ISETP.LT.U32.AND P1, PT, R6, 0xb, P1 ;  /* 0x0000000b0600780c */ /* 0x000fe20000f21070 */
[----:B0-----:R-:W-:-:S04]  /*1edf0*/  IMAD.WIDE.U32 R2, R4, -0x45d1745d, RZ ;  /* 0xba2e8ba304027825 */ /* 0x001fc800078e00ff */
[----:B------:R-:W-:Y:S01]  /*1ee00*/  IMAD.MOV.U32 R2, RZ, RZ, -0x1 ;  /* 0xffffffffff027424 */ /* 0x000fe200078e00ff */
[----:B------:R-:W-:Y:S02]  /*1ee10*/  SHF.R.U32.HI R5, RZ, 0x3, R3 ;  /* 0x00000003ff057819 */ /* 0x000fe40000011603 */
[----:B------:R-:W-:-:S03]  /*1ee20*/  SEL R3, RZ, 0x1, !P1 ;  /* 0x00000001ff037807 */ /* 0x000fc60004800000 */
[--C-:B------:R-:W-:Y:S01]  /*1ee30*/  IMAD R7, R5, -0xb, R4.reuse ;  /* 0xfffffff505077824 */ /* 0x100fe200078e0204 */
[----:B------:R-:W-:Y:S01]  /*1ee40*/  LOP3.LUT R0, R0, R3, RZ, 0x3c, !PT ;  /* 0x0000000300007212 */ /* 0x000fe200078e3cff */
[----:B------:R-:W-:Y:S01]  /*1ee50*/  IMAD.MOV.U32 R3, RZ, RZ, -0x1 ;  /* 0xffffffffff037424 */ /* 0x000fe200078e00ff */
[----:B------:R-:W-:Y:S02]  /*1ee60*/  PRMT R4, RZ, 0x7610, R4 ;  /* 0x00007610ff047816 */ /* 0x000fe40000000004 */
[----:B------:R-:W-:Y:S02]  /*1ee70*/  @P3 LOP3.LUT R0, R0, 0x1, R5, 0x78, !PT ;  /* 0x0000000100003812 */ /* 0x000fe400078e7805 */
[----:B---3--:R-:W-:-:S04]  /*1ee80*/  IADD3 R14, P1, R14, UR20, RZ ;  /* 0x000000140e0e7c10 */ /* 0x008fc8000ff3e0ff */
[----:B--2---:R-:W-:Y:S01]  /*1ee90*/  IADD3.X R15, R15, UR13, RZ, P1, !PT ;  /* 0x0000000d0f0f7c10 */ /* 0x004fe20008ffe4ff */
[----:B------:R0:W-:Y:S01]  /*1eea0*/  STL [R1+0x304], R14 ;  /* 0x0003040e01007387 */ /* 0x0001e20000100800 */
[----:B------:R-:W-:-:S03]  /*1eeb0*/  ISETP.GE.U32.AND P1, PT, R14, UR6, PT ;  /* 0x000000060e007c0c */ /* 0x000fc6000bf26070 */
[----:B------:R0:W-:Y:S01]  /*1eec0*/  STL [R1+0x300], R15 ;  /* 0x0003000f01007387 */ /* 0x0001e20000100800 */
[----:B------:R-:W-:-:S13]  /*1eed0*/  ISETP.GE.U32.AND.EX P1, PT, R15, UR7, PT, P1 ;  /* 0x000000070f007c0c */ /* 0x000fda000bf26110 */
[----:B0-----:R-:W-:Y:S05]  /*1eee0*/  @P1 BRA `(.L_x_810) ;  /* 0x0000000400581947 */ /* 0x001fea0003800000 */
[----:B------:R-:W0:Y:S01]  /*1eef0*/  S2R R8, SR_CTAID.X ;  /* 0x0000000000087919 */ /* 0x000e220000002500 */
[----:B------:R-:W1:Y:S01]  /*1ef00*/  LDC R11, c[0x0][0x65c] ;  /* 0x00019700ff0b7b82 */ /* 0x000e620000000800 */
[----:B------:R-:W-:Y:S01]  /*1ef10*/  ULDC UR5, c[0x0][0x150] ;  /* 0x0000540000057ab9 */ /* 0x000fe20000000800 */
[----:B------:R-:W-:Y:S01]  /*1ef20*/  ULDC.64 UR6, c[0x0][0x628] ;  /* 0x00018a0000067ab9 */ /* 0x000fe20000000a00 */
[----:B------:R-:W2:Y:S01]  /*1ef30*/  S2R R5, SR_CTAID.Y ;  /* 0x0000000000057919 */ /* 0x000ea20000002600 */
[----:B------:R-:W-:Y:S01]  /*1ef40*/  ISETP.NE.U32.AND P1, PT, RZ, UR6, PT ;  /* 0x00000006ff007c0c */ /* 0x000fe2000bf25070 */
[----:B------:R-:W-:-:S03]  /*1ef50*/  ULDC UR8, c[0x0][0x630] ;  /* 0x00018c0000087ab9 */ /* 0x000fc60000000800 */
[----:B------:R-:W3:Y:S01]  /*1ef60*/  LDC R3, c[0x0][0x144] ;  /* 0x00005100ff037b82 */ /* 0x000ee20000000800 */
[----:B------:R-:W-:-:S07]  /*1ef70*/  ISETP.NE.AND.EX P1, PT, RZ, UR7, PT, P1 ;  /* 0x00000007ff007c0c */ /* 0x000fce000bf25310 */
[----:B------:R-:W4:Y:S01]  /*1ef80*/  LDC R12, c[0x0][0x148] ;  /* 0x00005200ff0c7b82 */ /* 0x000f220000000800 */
[----:B-1----:R-:W-:Y:S02]  /*1ef90*/  ISETP.NE.AND P4, PT, R11, 0x1, PT ;  /* 0x000000010b00780c */ /* 0x002fe40003f85270 */
[----:B0-----:R-:W-:Y:S02]  /*1efa0*/  I2FP.F32.U32 R2, R8 ;  /* 0x0000000800027245 */ /* 0x001fe40000201000 */
[----:B--2---:R-:W-:-:S03]  /*1efb0*/  I2FP.F32.U32 R4, R5 ;  /* 0x0000000500047245 */ /* 0x004fc60000201000 */
[----:B------:R-:W-:Y:S01]  /*1efc0*/  FMUL R2, R2, UR5 ;  /* 0x0000000502027c20 */ /* 0x000fe20008400000 */
[----:B------:R-:W-:Y:S02]  /*1efd0*/  ULDC UR5, c[0x0][0x154] ;  /* 0x0000550000057ab9 */ /* 0x000fe40000000800 */
[----:B------:R-:W-:-:S03]  /*1efe0*/  FMUL R10, R4, UR5 ;  /* 0x00000005040a7c20 */ /* 0x000fc60008400000 */
[----:B------:R-:W0:Y:S08]  /*1eff0*/  F2I.U32.TRUNC.NTZ R2, R2 ;  /* 0x0000000200027305 */ /* 0x000e30000020f000 */
[----:B------:R-:W1:Y:S01]  /*1f000*/  F2I.U32.TRUNC.NTZ R10, R10 ;  /* 0x0000000a000a7305 */ /* 0x000e62000020f000 */
[----:B0-----:R-:W-:Y:S02]  /*1f010*/  IMAD.MOV R4, RZ, RZ, -R2 ;  /* 0x000000ffff047224 */ /* 0x001fe400078e0a02 */
[----:B------:R-:W-:-:S02]  /*1f020*/  IMAD.MOV.U32 R2, RZ, RZ, R14 ;  /* 0x000000ffff027224 */ /* 0x000fc400078e000e */
[----:B---3--:R-:W-:Y:S02]  /*1f030*/  IMAD R8, R3, R4, R8 ;  /* 0x0000000403087224 */ /* 0x008fe400078e0208 */
[----:B-1----:R-:W-:-:S04]  /*1f040*/  IMAD.MOV R3, RZ, RZ, -R10 ;  /* 0x000000ffff037224 */ /* 0x002fc800078e0a0a */
[----:B----4-:R-:W-:Y:S02]  /*1f050*/  @P4 IMAD R8, R12, R3, R5 ;  /* 0x000000030c084224 */ /* 0x010fe400078e0205 */
[----:B------:R-:W-:Y:S01]  /*1f060*/  IMAD.MOV.U32 R3, RZ, RZ, R15 ;  /* 0x000000ffff037224 */ /* 0x000fe200078e000f */
[----:B------:R-:W-:Y:S06]  /*1f070*/  @!P1 BRA `(.L_x_811) ;  /* 0x0000000000289947 */ /* 0x000fec0003800000 */
[----:B------:R-:W-:Y:S02]  /*1f080*/  ULDC UR5, c[0x0][0x634] ;  /* 0x00018d0000057ab9 */ /* 0x000fe40000000800 */
[----:B------:R-:W-:-:S05]  /*1f090*/  IADD3 R3, P1, R14, UR5, RZ ;  /* 0x000000050e037c10 */ /* 0x000fca000ff3e0ff */
[----:B------:R-:W-:-:S04]  /*1f0a0*/  IMAD.X R11, RZ, RZ, R15, P1 ;  /* 0x000000ffff0b7224 */ /* 0x000fc800008e060f */
[----:B------:R-:W-:-:S04]  /*1f0b0*/  IMAD.WIDE.U32 R4, R11, UR6, RZ ;  /* 0x000000060b047c25 */ /* 0x000fc8000f8e00ff */
[----:B------:R-:W-:-:S04]  /*1f0c0*/  IMAD.WIDE.U32 R4, P1, R3, UR7, R4 ;  /* 0x0000000703047c25 */ /* 0x000fc8000f820004 */
[----:B------:R-:W-:-:S04]  /*1f0d0*/  IMAD.WIDE.U32 R2, R3, UR6, RZ ;  /* 0x0000000603027c25 */ /* 0x000fc8000f8e00ff */
[----:B------:R-:W-:Y:S01]  /*1f0e0*/  IMAD.MOV.U32 R2, RZ, RZ, R5 ;  /* 0x000000ffff027224 */ /* 0x000fe200078e0005 */
[----:B------:R-:W-:Y:S01]  /*1f0f0*/  IADD3 RZ, P3, R3, R4, RZ ;  /* 0x0000000403ff7210 */ /* 0x000fe20007f7e0ff */
[----:B------:R-:W-:-:S04]  /*1f100*/  IMAD.X R3, RZ, RZ, RZ, P1 ;  /* 0x000000ffff037224 */ /* 0x000fc800008e06ff */
[----:B------:R-:W-:-:S08]  /*1f110*/  IMAD.WIDE.U32.X R2, R11, UR7, R2, P3 ;  /* 0x000000070b027c25 */ /* 0x000fd000098e0402 */
.L_x_811:
[--C-:B------:R-:W-:Y:S01]  /*1f120*/  SHF.R.U64 R10, R2, UR8, R3.reuse ;  /* 0x00000008020a7c19 */ /* 0x100fe20008001203 */
[----:B------:R-:W-:Y:S01]  /*1f130*/  ULDC.64 UR6, c[0x0][0x620] ;  /* 0x0001880000067ab9 */ /* 0x000fe20000000a00 */
[----:B------:R-:W-:Y:S01]  /*1f140*/  SHF.R.U32.HI R2, RZ, UR8, R3 ;  /* 0x00000008ff027c19 */ /* 0x000fe20008011603 */
[----:B------:R-:W-:Y:S01]  /*1f150*/  IMAD.MOV.U32 R3, RZ, RZ, R15 ;  /* 0x000000ffff037224 */ /* 0x000fe200078e000f */
[----:B------:R-:W-:Y:S01]  /*1f160*/  IADD3 R11, P1, RZ, -R10, RZ ;  /* 0x8000000aff0b7210 */ /* 0x000fe20007f3e0ff */
[----:B------:R-:W-:-:S04]  /*1f170*/  ULDC UR5, c[0x0][0x618] ;  /* 0x0001860000057ab9 */ /* 0x000fc80000000800 */
[----:B------:R-:W-:-:S04]  /*1f180*/  IMAD.X R2, RZ, RZ, ~R2, P1 ;  /* 0x000000ffff027224 */ /* 0x000fc800008e0e02 */
[----:B------:R-:W-:-:S04]  /*1f190*/  IMAD R2, R2, UR6, RZ ;  /* 0x0000000602027c24 */ /* 0x000fc8000f8e02ff */
[----:B------:R-:W-:Y:S02]  /*1f1a0*/  IMAD R5, R11, UR7, R2 ;  /* 0x000000070b057c24 */ /* 0x000fe4000f8e0202 */
[----:B------:R-:W-:-:S04]  /*1f1b0*/  IMAD.MOV.U32 R2, RZ, RZ, R14 ;  /* 0x000000ffff027224 */ /* 0x000fc800078e000e */
[----:B------:R-:W-:Y:S01]  /*1f1c0*/  IMAD.WIDE.U32 R2, R11, UR6, R2 ;  /* 0x000000060b027c25 */ /* 0x000fe2000f8e0002 */
[----:B------:R-:W-:Y:S02]  /*1f1d0*/  ULDC.64 UR6, c[0x0][0x640] ;  /* 0x0001900000067ab9 */ /* 0x000fe40000000a00 */
[----:B------:R-:W-:Y:S01]  /*1f1e0*/  ISETP.NE.U32.AND P1, PT, RZ, UR6, PT ;  /* 0x00000006ff007c0c */ /* 0x000fe2000bf25070 */
[----:B------:R-:W-:-:S03]  /*1f1f0*/  IMAD.IADD R3, R3, 0x1, R5 ;  /* 0x0000000103037824 */ /* 0x000fc600078e0205 */
[----:B------:R-:W-:Y:S02]  /*1f200*/  ISETP.NE.AND.EX P1, PT, RZ, UR7, PT, P1 ;  /* 0x00000007ff007c0c */ /* 0x000fe4000bf25310 */
[--C-:B------:R-:W-:Y:S02]  /*1f210*/  SHF.R.U64 R11, R2, UR5, R3.reuse ;  /* 0x00000005020b7c19 */ /* 0x100fe40008001203 */
[----:B------:R-:W-:Y:S01]  /*1f220*/  SHF.R.U32.HI R2, RZ, UR5, R3 ;  /* 0x00000005ff027c19 */ /* 0x000fe20008011603 */
[----:B------:R-:W-:-:S03]  /*1f230*/  ULDC UR5, c[0x0][0x608] ;  /* 0x0001820000057ab9 */ /* 0x000fc60000000800 */
[--C-:B------:R-:W-:Y:S02]  /*1f240*/  SHF.R.U64 R12, R11, UR5, R2.reuse ;  /* 0x000000050b0c7c19 */ /* 0x100fe40008001202 */
[----:B------:R-:W-:Y:S01]  /*1f250*/  SHF.R.U32.HI R3, RZ, UR5, R2 ;  /* 0x00000005ff037c19 */ /* 0x000fe20008011602 */
[----:B------:R-:W-:-:S03]  /*1f260*/  ULDC UR5, c[0x0][0x658] ;  /* 0x0001960000057ab9 */ /* 0x000fc60000000800 */
[--C-:B------:R-:W-:Y:S02]  /*1f270*/  SHF.R.U64 R13, R12, UR5, R3.reuse ;  /* 0x000000050c0d7c19 */ /* 0x100fe40008001203 */
[----:B------:R-:W-:-:S03]  /*1f280*/  SHF.R.U32.HI R14, RZ, UR5, R3 ;  /* 0x00000005ff0e7c19 */ /* 0x000fc60008011603 */
[----:B------:R-:W-:Y:S02]  /*1f290*/  IMAD.MOV.U32 R2, RZ, RZ, R13 ;  /* 0x000000ffff027224 */ /* 0x000fe400078e000d */
        /* <DEDUP_REMOVED lines=12> */
.L_x_812:
[----:B------:R-:W-:Y:S01]  /*1f360*/  ULDC UR5, c[0x0][0x648] ;  /* 0x0001920000057ab9 */ /* 0x000fe20000000800 */
[----:B------:R-:W-:Y:S01]  /*1f370*/  LOP3.LUT R12, R12, UR17, RZ, 0xc0, !PT ;  /* 0x000000110c0c7c12 */ /* 0x000fe2000f8ec0ff */
[----:B------:R-:W-:Y:S01]  /*1f380*/  IMAD.MOV.U32 R4, RZ, RZ, 0x1 ;  /* 0x00000001ff047424 */ /* 0x000fe200078e00ff */
[----:B------:R-:W-:Y:S01]  /*1f390*/  SHF.R.U64 R3, R2, UR5, R3 ;  /* 0x0000000502037c19 */ /* 0x000fe20008001203 */
[----:B------:R-:W-:-:S04]  /*1f3a0*/  ULDC UR5, c[0x0][0x638] ;  /* 0x00018e0000057ab9 */ /* 0x000fc80000000800 */
[----:B------:R-:W-:Y:S02]  /*1f3b0*/  IMAD.MOV R2, RZ, RZ, -R3 ;  /* 0x000000ffff027224 */ /* 0x000fe400078e0a03 */
[----:B------:R-:W-:Y:S02]  /*1f3c0*/  IMAD R5, R3, UR18, R12 ;  /* 0x0000001203057c24 */ /* 0x000fe4000f8e020c */
[----:B------:R-:W-:Y:S01]  /*1f3d0*/  IMAD R13, R2, UR5, R13 ;  /* 0x00000005020d7c24 */ /* 0x000fe2000f8e020d */
[----:B------:R-:W-:Y:S01]  /*1f3e0*/  ULDC UR5, c[0x0][0x610] ;  /* 0x0001840000057ab9 */ /* 0x000fe20000000800 */
[----:B------:R-:W-:Y:S01]  /*1f3f0*/  LOP3.LUT R2, R11, UR4, RZ, 0xc0, !PT ;  /* 0x000000040b027c12 */ /* 0x000fe2000f8ec0ff */
[----:B------:R-:W-:Y:S01]  /*1f400*/  IMAD R8, R5, UR5, R8 ;  /* 0x0000000505087c24 */ /* 0x000fe2000f8e0208 */
[----:B------:R-:W-:-:S03]  /*1f410*/  ULDC UR5, c[0x0][0x600] ;  /* 0x0001800000057ab9 */ /* 0x000fc60000000800 */
[----:B------:R-:W-:-:S05]  /*1f420*/  IMAD R13, R13, UR5, R2 ;  /* 0x000000050d0d7c24 */ /* 0x000fca000f8e0202 */
[----:B------:R-:W-:Y:S02]  /*1f430*/  SEL R2, R13, R8, !P4 ;  /* 0x000000080d027207 */ /* 0x000fe40006000000 */
[----:B------:R-:W-:-:S07]  /*1f440*/  SEL R3, R8, R13, !P4 ;  /* 0x0000000d08037207 */ /* 0x000fce0006000000 */
.L_x_810:
[----:B------:R-:W-:Y:S05]  /*1f450*/  BSYNC B1 ;  /* 0x0000000000017941 */ /* 0x000fea0003800000 */
.L_x_809:
[----:B------:R-:W-:-:S13]  /*1f460*/  LOP3.LUT P1, RZ, R4, 0xff, RZ, 0xc0, !PT ;  /* 0x000000ff04ff7812 */ /* 0x000fda000782c0ff */
[----:B------:R-:W-:Y:S05]  /*1f470*/  @P1 BRA `(.L_x_813) ;  /* 0xfffffff4002c1947 */ /* 0x000fea000383ffff */
[----:B------:R-:W-:Y:S05]  /*1f480*/  BSYNC B0 ;  /* 0x0000000000007941 */ /* 0x000fea0003800000 */
.L_x_801:
[----:B------:R-:W-:-:S03]  /*1f490*/  UMOV UR5, 0xffffffff ;  /* 0xffffffff00057882 */ /* 0x000fc60000000000 */
[----:B------:R-:W-:Y:S05]  /*1f4a0*/  BRA.DIV UR5, `(.L_x_814) ;  /* 0x0000000a05187947 */ /* 0x000fea000b800000 */
[----:B------:R-:W-:-:S13]  /*1f4b0*/  ELECT P6, URZ, PT ;  /* 0x00000000003f782f */ /* 0x000fda00038c0000 */
.L_x_835:
[----:B------:R-:W-:Y:S04]  /*1f4c0*/  BSSY B0, `(.L_x_815) ;  /* 0x000006b000007945 */ /* 0x000fe80003800000 */
[----:B------:R-:W-:Y:S05]  /*1f4d0*/  @!P6 BRA `(.L_x_816) ;  /* 0x0000000400a4e947 */ /* 0x000fea0003800000 */
[----:B------:R-:W-:-:S04]  /*1f4e0*/  ULOP3.LUT UR5, UR40, 0x2, URZ, 0xfc, !UPT ;  /* 0x0000000228057892 */ /* 0x000fc8000f8efc3f */
[----:B------:R-:W-:-:S06]  /*1f4f0*/  UISETP.NE.AND UP0, UPT, UR5, 0x3, UPT ;  /* 0x000000030500788c */ /* 0x000fcc000bf05270 */
[----:B------:R-:W-:-:S13]  /*1f500*/  PLOP3.LUT P0, PT, PT, PT, UP0, 0x80, 0x0 ;  /* 0x000000000000781c */ /* 0x000fda0003f0f008 */
[----:B------:R-:W-:Y:S05]  /*1f510*/  @!P0 BRA `(.L_x_817) ;  /* 0x0000000000048947 */ /* 0x000fea0003800000 */
[----:B------:R-:W-:Y:S01]  /*1f520*/  BPT.TRAP 0x1 ;  /* 0x000000040000795c */ /* 0x000fe20000300000 */
.L_x_817:
[----:B------:R-:W0:Y:S01]  /*1f530*/  S2R R3, SR_CgaCtaId ;  /* 0x0000000000037919 */ /* 0x000e220000008800 */
[----:B------:R-:W-:-:S04]  /*1f540*/  MOV R2, 0x400 ;  /* 0x0000040000027802 */ /* 0x000fc80000000f00 */
[----:B0-----:R-:W-:Y:S02]  /*1f550*/  LEA R2, R3, R2, 0x18 ;  /* 0x0000000203027211 */ /* 0x001fe400078ec0ff */
[----:B------:R-:W-:-:S03]  /*1f560*/  SHF.L.U32 R3, R0, 0x1f, RZ ;  /* 0x0000001f00037819 */ /* 0x000fc600000006ff */
[----:B------:R-:W-:-:S04]  /*1f570*/  VIADD R2, R2, 0x58 ;  /* 0x0000005802027836 */ /* 0x000fc80000000000 */
[----:B------:R-:W-:-:S04]  /*1f580*/  IMAD R4, R7, 0x8, R2 ;  /* 0x0000000807047824 */ /* 0x000fc800078e0202 */
[----:B------:R-:W0:Y:S02]  /*1f590*/  SYNCS.PHASECHK.TRANS64.TRYWAIT P0, [R4+URZ], R3 ;  /* 0x00000003040075a7 */ /* 0x000e24000800017f */
[----:B0-----:R-:W-:Y:S05]  /*1f5a0*/  @!P0 BRA `(.L_x_818) ;  /* 0x0000000400f88947 */ /* 0x001fea0003800000 */
.L_x_836:
[----:B------:R-:W-:-:S05]  /*1f5b0*/  VIADD R7, R7, 0x1 ;  /* 0x0000000107077836 */ /* 0x000fca0000000000 */
[----:B------:R-:W-:-:S04]  /*1f5c0*/  ISETP.NE.AND P0, PT, R7, 0xb, PT ;  /* 0x0000000b0700780c */ /* 0x000fc80003f05270 */
[----:B0-----:R-:W-:Y:S02]  /*1f5d0*/  SEL R3, RZ, 0x1, P0 ;  /* 0x00000001ff037807 */ /* 0x001fe40000000000 */
[----:B------:R-:W-:Y:S02]  /*1f5e0*/  SEL R7, R7, RZ, P0 ;  /* 0x000000ff07077207 */ /* 0x000fe40000000000 */
[----:B------:R-:W-:-:S03]  /*1f5f0*/  LOP3.LUT R4, R0, R3, RZ, 0x3c, !PT ;  /* 0x0000000300047212 */ /* 0x000fc600078e3cff */
[----:B------:R-:W-:Y:S01]  /*1f600*/  IMAD R3, R7, 0x8, R2 ;  /* 0x0000000807037824 */ /* 0x000fe200078e0202 */
[----:B------:R-:W-:-:S04]  /*1f610*/  SHF.L.U32 R0, R4, 0x1f, RZ ;  /* 0x0000001f04007819 */ /* 0x000fc800000006ff */
[----:B------:R-:W0:Y:S02]  /*1f620*/  SYNCS.PHASECHK.TRANS64.TRYWAIT P0, [R3+URZ], R0 ;  /* 0x00000000030075a7 */ /* 0x000e24000800017f */
[----:B0-----:R-:W-:Y:S05]  /*1f630*/  @!P0 BRA `(.L_x_819) ;  /* 0x0000000400e88947 */ /* 0x001fea0003800000 */
.L_x_837:
[----:B0-----:R-:W-:-:S05]  /*1f640*/  VIADD R0, R7, 0x1 ;  /* 0x0000000107007836 */ /* 0x001fca0000000000 */
[----:B------:R-:W-:-:S04]  /*1f650*/  ISETP.NE.AND P0, PT, R0, 0xb, PT ;  /* 0x0000000b0000780c */ /* 0x000fc80003f05270 */
[----:B------:R-:W-:Y:S02]  /*1f660*/  SEL R3, RZ, 0x1, P0 ;  /* 0x00000001ff037807 */ /* 0x000fe40000000000 */
[----:B------:R-:W-:Y:S02]  /*1f670*/  SEL R5, R0, RZ, P0 ;  /* 0x000000ff00057207 */ /* 0x000fe40000000000 */
[----:B------:R-:W-:-:S03]  /*1f680*/  LOP3.LUT R4, R4, R3, RZ, 0x3c, !PT ;  /* 0x0000000304047212 */ /* 0x000fc600078e3cff */
[----:B------:R-:W-:Y:S01]  /*1f690*/  IMAD R3, R5, 0x8, R2 ;  /* 0x0000000805037824 */ /* 0x000fe200078e0202 */
[----:B------:R-:W-:-:S04]  /*1f6a0*/  SHF.L.U32 R0, R4, 0x1f, RZ ;  /* 0x0000001f04007819 */ /* 0x000fc800000006ff */
[----:B------:R-:W0:Y:S02]  /*1f6b0*/  SYNCS.PHASECHK.TRANS64.TRYWAIT P0, [R3+URZ], R0 ;  /* 0x00000000030075a7 */ /* 0x000e24000800017f */
[----:B0-----:R-:W-:Y:S05]  /*1f6c0*/  @!P0 BRA `(.L_x_820) ;  /* 0x0000000400d88947 */ /* 0x001fea0003800000 */
.L_x_838:
        /* <DEDUP_REMOVED lines=9> */
.L_x_839:
        /* <DEDUP_REMOVED lines=9> */
.L_x_840:
        /* <DEDUP_REMOVED lines=9> */
.L_x_841:
        /* <DEDUP_REMOVED lines=9> */
.L_x_842:
        /* <DEDUP_REMOVED lines=9> */
.L_x_843:
        /* <DEDUP_REMOVED lines=9> */
.L_x_844:
        /* <DEDUP_REMOVED lines=9> */
.L_x_845:
[----:B0-----:R-:W-:-:S05]  /*1fac0*/  VIADD R0, R5, 0x1 ;  /* 0x0000000105007836 */ /* 0x001fca0000000000 */
[----:B------:R-:W-:-:S04]  /*1fad0*/  ISETP.NE.AND P0, PT, R0, 0xb, PT ;  /* 0x0000000b0000780c */ /* 0x000fc80003f05270 */
[----:B------:R-:W-:Y:S02]  /*1fae0*/  SEL R4, RZ, 0x1, P0 ;  /* 0x00000001ff047807 */ /* 0x000fe40000000000 */
[----:B------:R-:W-:Y:S02]  /*1faf0*/  SEL R3, R0, RZ, P0 ;  /* 0x000000ff00037207 */ /* 0x000fe40000000000 */
[----:B------:R-:W-:-:S03]  /*1fb00*/  LOP3.LUT R0, R7, R4, RZ, 0x3c, !PT ;  /* 0x0000000407007212 */ /* 0x000fc600078e3cff */
[----:B------:R-:W-:Y:S01]  /*1fb10*/  IMAD R3, R3, 0x8, R2 ;  /* 0x0000000803037824 */ /* 0x000fe200078e0202 */
[----:B------:R-:W-:-:S07]  /*1fb20*/  SHF.L.U32 R0, R0, 0x1f, RZ ;  /* 0x0000001f00007819 */ /* 0x000fce00000006ff */
.L_x_828:
[----:B0-----:R0:W1:Y:S02]  /*1fb30*/  SYNCS.PHASECHK.TRANS64.TRYWAIT P0, [R3+URZ], R0 ;  /* 0x00000000030075a7 */ /* 0x001064000800017f */
[----:B-1----:R-:W-:Y:S05]  /*1fb40*/  @!P0 NANOSLEEP.SYNCS 0x989680 ;  /* 0x009896800000895d */ /* 0x002fea0003900000 */
[----:B------:R-:W1:Y:S02]  /*1fb50*/  @!P0 SYNCS.PHASECHK.TRANS64 P0, [R3+URZ], R0 ;  /* 0x00000000030085a7 */ /* 0x000e64000800007f */
[----:B-1----:R-:W-:Y:S05]  /*1fb60*/  @!P0 BRA `(.L_x_828) ;  /* 0xfffffffc00f08947 */ /* 0x002fea000383ffff */
.L_x_816:
[----:B------:R-:W-:Y:S05]  /*1fb70*/  BSYNC B0 ;  /* 0x0000000000007941 */ /* 0x000fea0003800000 */
.L_x_815:
[----:B------:R-:W-:Y:S05]  /*1fb80*/  EXIT ;  /* 0x000000000000794d */ /* 0x000fea0003800000 */
.L_x_18:
[----:B-1----:R1:W4:Y:S02]  /*1fb90*/  SYNCS.PHASECHK.TRANS64.TRYWAIT P1, [R3+URZ], R0 ;  /* 0x00000000030075a7 */ /* 0x002324000802017f */
[----:B----4-:R-:W-:Y:S05]  /*1fba0*/  @!P1 NANOSLEEP.SYNCS 0x989680 ;  /* 0x009896800000995d */ /* 0x010fea0003900000 */
[----:B------:R-:W4:Y:S02]  /*1fbb0*/  @!P1 SYNCS.PHASECHK.TRANS64 P1, [R3+URZ], R0 ;  /* 0x00000000030095a7 */ /* 0x000f24000802007f */
[----:B----4-:R-:W-:Y:S05]  /*1fbc0*/  @!P1 BRA `(.L_x_18) ;  /* 0xfffffffc00f09947 */ /* 0x010fea000383ffff */
[----:B------:R-:W-:Y:S05]  /*1fbd0*/  BRA `(.L_x_17) ;  /* 0xfffffe1800107947 */ /* 0x000fea000383ffff */
.L_x_23:
[----:B-1----:R-:W-:-:S04]  /*1fbe0*/  IMAD.U32 R6, RZ, RZ, UR4 ;  /* 0x00000004ff067e24 */ /* 0x002fc8000f8e00ff */
[----:B------:R1:W2:Y:S03]  /*1fbf0*/  SYNCS.PHASECHK.TRANS64.TRYWAIT P1, [R6+URZ], R4 ;  /* 0x00000004060075a7 */ /* 0x0002a6000802017f */
[----:B--2---:R-:W-:Y:S05]  /*1fc00*/  @!P1 NANOSLEEP.SYNCS 0x989680 ;  /* 0x009896800000995d */ /* 0x004fea0003900000 */
[----:B------:R-:W2:Y:S02]  /*1fc10*/  @!P1 SYNCS.PHASECHK.TRANS64 P1, [R6+URZ], R4 ;  /* 0x00000004060095a7 */ /* 0x000ea4000802007f */
[----:B--2---:R-:W-:Y:S05]  /*1fc20*/  @!P1 BRA `(.L_x_23) ;  /* 0xfffffffc00ec9947 */ /* 0x004fea000383ffff */
[----:B------:R-:W-:Y:S05]  /*1fc30*/  BRA `(.L_x_22) ;  /* 0xfffffe2400807947 */ /* 0x000fea000383ffff */
.L_x_802:
[----:B------:R-:W-:Y:S01]  /*1fc40*/  BSSY B1, `(.L_x_829) ;  /* 0x0000006000017945 */ /* 0x000fe20003800000 */
[----:B------:R-:W-:-:S07]  /*1fc50*/  IMAD.MOV.U32 R15, RZ, RZ, -0x1 ;  /* 0xffffffffff0f7424 */ /* 0x000fce00078e00ff */
[----:B------:R-:W-:Y:S05]  /*1fc60*/  WARPSYNC.COLLECTIVE R15, `(.L_x_830) ;  /* 0x000000000f0c7348 */ /* 0x000fea0003c00000 */
[----:B------:R-:W-:Y:S02]  /*1fc70*/  ELECT P6, UR62, PT ;  /* 0x00000000003e782f */ /* 0x000fe400038c0000 */
[----:B------:R-:W-:Y:S01]  /*1fc80*/  MOV R14, UR62 ;  /* 0x0000003e000e7c02 */ /* 0x000fe20008000f00 */
[----:B------:R-:W-:Y:S10]  /*1fc90*/  ENDCOLLECTIVE ;  /* 0x000000000000791b */ /* 0x000ff40003800000 */
.L_x_830:
[----:B------:R-:W-:Y:S05]  /*1fca0*/  BSYNC B1 ;  /* 0x0000000000017941 */ /* 0x000fea0003800000 */
.L_x_829:
[----:B------:R-:W-:Y:S05]  /*1fcb0*/  BRA `(.L_x_831) ;  /* 0xffffffec00287947 */ /* 0x000fea000383ffff */
.L_x_805:
[----:B-1----:R1:W2:Y:S02]  /*1fcc0*/  SYNCS.PHASECHK.TRANS64.TRYWAIT P1, [R14+URZ+0x58], R11 ;  /* 0x0000580b0e0075a7 */ /* 0x0022a4000802017f */
[----:B--2---:R-:W-:Y:S05]  /*1fcd0*/  @!P1 NANOSLEEP.SYNCS 0x989680 ;  /* 0x009896800000995d */ /* 0x004fea0003900000 */
[----:B------:R-:W2:Y:S02]  /*1fce0*/  @!P1 SYNCS.PHASECHK.TRANS64 P1, [R14+URZ+0x58], R11 ;  /* 0x0000580b0e0095a7 */ /* 0x000ea4000802007f */
[----:B--2---:R-:W-:Y:S05]  /*1fcf0*/  @!P1 BRA `(.L_x_805) ;  /* 0xfffffffc00f09947 */ /* 0x004fea000383ffff */
[----:B------:R-:W-:Y:S05]  /*1fd00*/  BRA `(.L_x_832) ;  /* 0xffffffec005c7947 */ /* 0x000fea000383ffff */
.L_x_814:
[----:B------:R-:W-:Y:S01]  /*1fd10*/  BSSY B0, `(.L_x_833) ;  /* 0x0000006000007945 */ /* 0x000fe20003800000 */
[----:B------:R-:W-:-:S07]  /*1fd20*/  IMAD.MOV.U32 R15, RZ, RZ, -0x1 ;  /* 0xffffffffff0f7424 */ /* 0x000fce00078e00ff */
[----:B------:R-:W-:Y:S05]  /*1fd30*/  WARPSYNC.COLLECTIVE R15, `(.L_x_834) ;  /* 0x000000000f0c7348 */ /* 0x000fea0003c00000 */
[----:B------:R-:W-:Y:S02]  /*1fd40*/  ELECT P6, UR62, PT ;  /* 0x00000000003e782f */ /* 0x000fe400038c0000 */
[----:B------:R-:W-:Y:S01]  /*1fd50*/  MOV R14, UR62 ;  /* 0x0000003e000e7c02 */ /* 0x000fe20008000f00 */
[----:B------:R-:W-:Y:S10]  /*1fd60*/  ENDCOLLECTIVE ;  /* 0x000000000000791b */ /* 0x000ff40003800000 */
.L_x_834:
[----:B------:R-:W-:Y:S05]  /*1fd70*/  BSYNC B0 ;  /* 0x0000000000007941 */ /* 0x000fea0003800000 */
.L_x_833:
[----:B------:R-:W-:Y:S05]  /*1fd80*/  BRA `(.L_x_835) ;  /* 0xfffffff400cc7947 */ /* 0x000fea000383ffff */
.L_x_818:
[----:B0-----:R0:W1:Y:S02]  /*1fd90*/  SYNCS.PHASECHK.TRANS64.TRYWAIT P0, [R4+URZ], R3 ;  /* 0x00000003040075a7 */ /* 0x001064000800017f */
[----:B-1----:R-:W-:Y:S05]  /*1fda0*/  @!P0 NANOSLEEP.SYNCS 0x989680 ;  /* 0x009896800000895d */ /* 0x002fea0003900000 */
[----:B------:R-:W1:Y:S02]  /*1fdb0*/  @!P0 SYNCS.PHASECHK.TRANS64 P0, [R4+URZ], R3 ;  /* 0x00000003040085a7 */ /* 0x000e64000800007f */
[----:B-1----:R-:W-:Y:S05]  /*1fdc0*/  @!P0 BRA `(.L_x_818) ;  /* 0xfffffffc00f08947 */ /* 0x002fea000383ffff */
[----:B------:R-:W-:Y:S05]  /*1fdd0*/  BRA `(.L_x_836) ;  /* 0xfffffff400f47947 */ /* 0x000fea000383ffff */
.L_x_819:
[----:B0-----:R0:W1:Y:S02]  /*1fde0*/  SYNCS.PHASECHK.TRANS64.TRYWAIT P0, [R3+URZ], R0 ;  /* 0x00000000030075a7 */ /* 0x001064000800017f */
[----:B-1----:R-:W-:Y:S05]  /*1fdf0*/  @!P0 NANOSLEEP.SYNCS 0x989680 ;  /* 0x009896800000895d */ /* 0x002fea0003900000 */
[----:B------:R-:W1:Y:S02]  /*1fe00*/  @!P0 SYNCS.PHASECHK.TRANS64 P0, [R3+URZ], R0 ;  /* 0x00000000030085a7 */ /* 0x000e64000800007f */
[----:B-1----:R-:W-:Y:S05]  /*1fe10*/  @!P0 BRA `(.L_x_819) ;  /* 0xfffffffc00f08947 */ /* 0x002fea000383ffff */
[----:B------:R-:W-:Y:S05]  /*1fe20*/  BRA `(.L_x_837) ;  /* 0xfffffff800047947 */ /* 0x000fea000383ffff */
.L_x_820:
[----:B0-----:R0:W1:Y:S02]  /*1fe30*/  SYNCS.PHASECHK.TRANS64.TRYWAIT P0, [R3+URZ], R0 ;  /* 0x00000000030075a7 */ /* 0x001064000800017f */
[----:B-1----:R-:W-:Y:S05]  /*1fe40*/  @!P0 NANOSLEEP.SYNCS 0x989680 ;  /* 0x009896800000895d */ /* 0x002fea0003900000 */
[----:B------:R-:W1:Y:S02]  /*1fe50*/  @!P0 SYNCS.PHASECHK.TRANS64 P0, [R3+URZ], R0 ;  /* 0x00000000030085a7 */ /* 0x000e64000800007f */
[----:B-1----:R-:W-:Y:S05]  /*1fe60*/  @!P0 BRA `(.L_x_820) ;  /* 0xfffffffc00f08947 */ /* 0x002fea000383ffff */
[----:B------:R-:W-:Y:S05]  /*1fe70*/  BRA `(.L_x_838) ;  /* 0xfffffff800147947 */ /* 0x000fea000383ffff */
.L_x_821:
[----:B0-----:R0:W1:Y:S02]  /*1fe80*/  SYNCS.PHASECHK.TRANS64.TRYWAIT P0, [R3+URZ], R0 ;  /* 0x00000000030075a7 */ /* 0x001064000800017f */
[----:B-1----:R-:W-:Y:S05]  /*1fe90*/  @!P0 NANOSLEEP.SYNCS 0x989680 ;  /* 0x009896800000895d */ /* 0x002fea0003900000 */
[----:B------:R-:W1:Y:S02]  /*1fea0*/  @!P0 SYNCS.PHASECHK.TRANS64 P0, [R3+URZ], R0 ;  /* 0x00000000030085a7 */ /* 0x000e64000800007f */
[----:B-1----:R-:W-:Y:S05]  /*1feb0*/  @!P0 BRA `(.L_x_821) ;  /* 0xfffffffc00f08947 */ /* 0x002fea000383ffff */
[----:B------:R-:W-:Y:S05]  /*1fec0*/  BRA `(.L_x_839) ;  /* 0xfffffff800247947 */ /* 0x000fea000383ffff */
.L_x_822:
[----:B0-----:R0:W1:Y:S02]  /*1fed0*/  SYNCS.PHASECHK.TRANS64.TRYWAIT P0, [R3+URZ], R0 ;  /* 0x00000000030075a7 */ /* 0x001064000800017f */
[----:B-1----:R-:W-:Y:S05]  /*1fee0*/  @!P0 NANOSLEEP.SYNCS 0x989680 ;  /* 0x009896800000895d */ /* 0x002fea0003900000 */
[----:B------:R-:W1:Y:S02]  /*1fef0*/  @!P0 SYNCS.PHASECHK.TRANS64 P0, [R3+URZ], R0 ;  /* 0x00000000030085a7 */ /* 0x000e64000800007f */
[----:B-1----:R-:W-:Y:S05]  /*1ff00*/  @!P0 BRA `(.L_x_822) ;  /* 0xfffffffc00f08947 */ /* 0x002fea000383ffff */
[----:B------:R-:W-:Y:S05]  /*1ff10*/  BRA `(.L_x_840) ;  /* 0xfffffff800347947 */ /* 0x000fea000383ffff */
.L_x_823:
[----:B0-----:R0:W1:Y:S02]  /*1ff20*/  SYNCS.PHASECHK.TRANS64.TRYWAIT P0, [R3+URZ], R0 ;  /* 0x00000000030075a7 */ /* 0x001064000800017f */
[----:B-1----:R-:W-:Y:S05]  /*1ff30*/  @!P0 NANOSLEEP.SYNCS 0x989680 ;  /* 0x009896800000895d */ /* 0x002fea0003900000 */
[----:B------:R-:W1:Y:S02]  /*1ff40*/  @!P0 SYNCS.PHASECHK.TRANS64 P0, [R3+URZ], R0 ;  /* 0x00000000030085a7 */ /* 0x000e64000800007f */
[----:B-1----:R-:W-:Y:S05]  /*1ff50*/  @!P0 BRA `(.L_x_823) ;  /* 0xfffffffc00f08947 */ /* 0x002fea000383ffff */
[----:B------:R-:W-:Y:S05]  /*1ff60*/  BRA `(.L_x_841) ;  /* 0xfffffff800447947 */ /* 0x000fea000383ffff */
.L_x_824:
[----:B0-----:R0:W1:Y:S02]  /*1ff70*/  SYNCS.PHASECHK.TRANS64.TRYWAIT P0, [R3+URZ], R0 ;  /* 0x00000000030075a7 */ /* 0x001064000800017f */
[----:B-1----:R-:W-:Y:S05]  /*1ff80*/  @!P0 NANOSLEEP.SYNCS 0x989680 ;  /* 0x009896800000895d */ /* 0x002fea0003900000 */
[----:B------:R-:W1:Y:S02]  /*1ff90*/  @!P0 SYNCS.PHASECHK.TRANS64 P0, [R3+URZ], R0 ;  /* 0x00000000030085a7 */ /* 0x000e64000800007f */
[----:B-1----:R-:W-:Y:S05]  /*1ffa0*/  @!P0 BRA `(.L_x_824) ;  /* 0xfffffffc00f08947 */ /* 0x002fea000383ffff */
[----:B------:R-:W-:Y:S05]  /*1ffb0*/  BRA `(.L_x_842) ;  /* 0xfffffff800547947 */ /* 0x000fea000383ffff */
.L_x_825:
[----:B0-----:R0:W1:Y:S02]  /*1ffc0*/  SYNCS.PHASECHK.TRANS64.TRYWAIT P0, [R3+URZ], R0 ;  /* 0x00000000030075a7 */ /* 0x001064000800017f */
[----:B-1----:R-:W-:Y:S05]  /*1ffd0*/  @!P0 NANOSLEEP.SYNCS 0x989680 ;  /* 0x009896800000895d */ /* 0x002fea0003900000 */
[----:B------:R-:W1:Y:S02]  /*1ffe0*/  @!P0 SYNCS.PHASECHK.TRANS64 P0, [R3+URZ], R0 ;  /* 0x00000000030085a7 */ /* 0x000e64000800007f */
[----:B-1----:R-:W-:Y:S05]  /*1fff0*/  @!P0 BRA `(.L_x_825) ;  /* 0xfffffffc00f08947 */ /* 0x002fea000383ffff */
[----:B------:R-:W-:Y:S05]  /*20000*/  BRA `(.L_x_843) ;  /* 0xfffffff800647947 */ /* 0x000fea000383ffff */
.L_x_826:
[----:B0-----:R0:W1:Y:S02]  /*20010*/  SYNCS.PHASECHK.TRANS64.TRYWAIT P0, [R3+URZ], R0 ;  /* 0x00000000030075a7 */ /* 0x001064000800017f */
[----:B-1----:R-:W-:Y:S05]  /*20020*/  @!P0 NANOSLEEP.SYNCS 0x989680 ;  /* 0x009896800000895d */ /* 0x002fea0003900000 */
[----:B------:R-:W1:Y:S02]  /*20030*/  @!P0 SYNCS.PHASECHK.TRANS64 P0, [R3+URZ], R0 ;  /* 0x00000000030085a7 */ /* 0x000e64000800007f */
[----:B-1----:R-:W-:Y:S05]  /*20040*/  @!P0 BRA `(.L_x_826) ;  /* 0xfffffffc00f08947 */ /* 0x002fea000383ffff */
[----:B------:R-:W-:Y:S05]  /*20050*/  BRA `(.L_x_844) ;  /* 0xfffffff800747947 */ /* 0x000fea000383ffff */
.L_x_827:
[----:B0-----:R0:W1:Y:S02]  /*20060*/  SYNCS.PHASECHK.TRANS64.TRYWAIT P0, [R3+URZ], R0 ;  /* 0x00000000030075a7 */ /* 0x001064000800017f */
[----:B-1----:R-:W-:Y:S05]  /*20070*/  @!P0 NANOSLEEP.SYNCS 0x989680 ;  /* 0x009896800000895d */ /* 0x002fea0003900000 */
[----:B------:R-:W1:Y:S02]  /*20080*/  @!P0 SYNCS.PHASECHK.TRANS64 P0, [R3+URZ], R0 ;  /* 0x00000000030085a7 */ /* 0x000e64000800007f */
[----:B-1----:R-:W-:Y:S05]  /*20090*/  @!P0 BRA `(.L_x_827) ;  /* 0xfffffffc00f08947 */ /* 0x002fea000383ffff */
[----:B------:R-:W-:Y:S05]  /*200a0*/  BRA `(.L_x_845) ;  /* 0xfffffff800847947 */ /* 0x000fea000383ffff */
.L_x_846:
[----:B------:R-:W-:-:S00]  /*200b0*/  BRA `(.L_x_846) ;  /* 0xfffffffc00fc7947 */ /* 0x000fc0000383ffff */
[----:B------:R-:W-:-:S00]  /*200c0*/  NOP ;  /* 0x0000000000007918 */ /* 0x000fc00000000000 */
        /* <DEDUP_REMOVED lines=11> */
.L_x_847:


//--------------------- .nv.global.init           --------------------------
	.section	.nv.global.init,"aw",@progbits
.nv.global.init:
	.type		$str$22,@object
	.size		$str$22,($str$23 - $str$22)
$str$22:
        /*0000*/ 	.byte	0x6b, 0x5f, 0x74, 0x69, 0x6c, 0x65, 0x5f, 0x63, 0x6f, 0x75, 0x6e, 0x74, 0x20, 0x3e, 0x3d, 0x20
        /*0010*/ 	.byte	0x31, 0x00
	.type		$str$23,@object
	.size		$str$23,(__unnamed_1 - $str$23)
$str$23:
        /*0012*/ 	.byte	0x2f, 0x74, 0x6d, 0x70, 0x2f, 0x63, 0x75, 0x74, 0x6c, 0x61, 0x73, 0x73, 0x5f, 0x73, 0x77, 0x65
        /*0022*/ 	.byte	0x65, 0x70, 0x5f, 0x73, 0x72, 0x63, 0x2f, 0x69, 0x6e, 0x63, 0x6c, 0x75, 0x64, 0x65, 0x2f, 0x63
        /*0032*/ 	.byte	0x75, 0x74, 0x6c, 0x61, 0x73, 0x73, 0x2f, 0x67, 0x65, 0x6d, 0x6d, 0x2f, 0x63, 0x6f, 0x6c, 0x6c
        /*0042*/ 	.byte	0x65, 0x63, 0x74, 0x69, 0x76, 0x65, 0x2f, 0x73, 0x6d, 0x39, 0x30, 0x5f, 0x6d, 0x6d, 0x61, 0x5f
        /*0052*/ 	.byte	0x74, 0x6d, 0x61, 0x5f, 0x67, 0x6d, 0x6d, 0x61, 0x5f, 0x73, 0x73, 0x5f, 0x77, 0x61, 0x72, 0x70
        /*0062*/ 	.byte	0x73, 0x70, 0x65, 0x63, 0x69, 0x61, 0x6c, 0x69, 0x7a, 0x65, 0x64, 0x2e, 0x68, 0x70, 0x70, 0x00
	.type		__unnamed_1,@object
	.size		__unnamed_1,(.L_0 - __unnamed_1)
__unnamed_1:
        /* <DEDUP_REMOVED lines=181> */
.L_0:


//--------------------- .nv.shared._ZN7cutlass13device_kernelINS_4gemm6kernel13GemmUniversalIN4cute5tupleIJiiiiEEENS1_10collective13CollectiveMmaINS1_34MainloopSm90TmaGmmaWarpSpecializedILi11ENS5_IJNS4_1CILi1EEESB_SB_EEENS1_35KernelTmaWarpSpecializedCooperativeEEENS5_IJNSA_ILi256EEENSA_ILi384EEENSA_ILi16EEEEEENS_6half_tENS5_IJlSB_lEEESJ_SK_NS4_8TiledMMAINS4_8MMA_AtomIJNS4_4SM904GMMA26MMA_64x192x16_F32F16F16_SSILNSO_5MajorE0ELSQ_0ELNSO_7ScaleInE1ELSR_1EEEEEENS4_6LayoutINS5_IJNSA_ILi2EEESB_SB_EEENS5_IJSB_NSA_ILi0EEESX_EEEEENS5_IJNS4_10UnderscoreES10_S10_EEEEENS4_13SM90_TMA_LOADENS4_14ComposedLayoutINS4_7SwizzleILi1ELi4ELi3EEENS4_18smem_ptr_flag_bitsILi16EEENSU_INS5_IJNSA_ILi8EEESH_EEENS5_IJSH_SB_EEEEEEEvNS4_8identityES13_S1D_vS1E_EENS_8epilogue10collective6detail29Sm90TmaWarpSpecializedAdapterINS1H_15DefaultEpilogueISJ_SK_SK_NS1G_6thread17LinearCombinationISJ_Li1EffLNS1L_9ScaleType4KindE0ELNS_15FloatRoundStyleE2ESJ_EENS1_15EpilogueDefaultEEEEEvvEEEEvNT_6ParamsE --------------------------
	.section	.nv.shared._ZN7cutlass13device_kernelINS_4gemm6kernel13GemmUniversalIN4cute5tupleIJiiiiEEENS1_10collective13CollectiveMmaINS1_34MainloopSm90TmaGmmaWarpSpecializedILi11ENS5_IJNS4_1CILi1EEESB_SB_EEENS1_35KernelTmaWarpSpecializedCooperativeEEENS5_IJNSA_ILi256EEENSA_ILi384EEENSA_ILi16EEEEEENS_6half_tENS5_IJlSB_lEEESJ_SK_NS4_8TiledMMAINS4_8MMA_AtomIJNS4_4SM904GMMA26MMA_64x192x16_F32F16F16_SSILNSO_5MajorE0ELSQ_0ELNSO_7ScaleInE1ELSR_1EEEEEENS4_6LayoutINS5_IJNSA_ILi2EEESB_SB_EEENS5_IJSB_NSA_ILi0EEESX_EEEEENS5_IJNS4_10UnderscoreES10_S10_EEEEENS4_13SM90_TMA_LOADENS4_14ComposedLayoutINS4_7SwizzleILi1ELi4ELi3EEENS4_18smem_ptr_flag_bitsILi16EEENSU_INS5_IJNSA_ILi8EEESH_EEENS5_IJSH_SB_EEEEEEEvNS4_8identityES13_S1D_vS1E_EENS_8epilogue10collective6detail29Sm90TmaWarpSpecializedAdapterINS1H_15DefaultEpilogueISJ_SK_SK_NS1G_6thread17LinearCombinationISJ_Li1EffLNS1L_9ScaleType4KindE0ELNS_15FloatRoundStyleE2ESJ_EENS1_15EpilogueDefaultEEEEEvvEEEEvNT_6ParamsE,"aw",@nobits
	.sectionflags	@""
	.align	16
	.zero		1024


//--------------------- .nv.shared.reserved.0     --------------------------
	.section	.nv.shared.reserved.0,"aw",@nobits
	.weak		__nv_reservedSMEM_offset_0_alias
	.size		__nv_reservedSMEM_offset_0_alias, 0, 0
	.other		__nv_reservedSMEM_offset_0_alias,@"STO_CUDA_RESERVED_SHARED STV_DEFAULT"
__nv_reservedSMEM_offset_0_alias:
	.zero		0


//--------------------- .nv.global                --------------------------
	.section	.nv.global,"aw",@nobits
.nv.global:
	.type		_ZN40_INTERNAL_39c76dbe_4_k_cu_920f1051_111384cute1_E,@object
	.size		_ZN40_INTERNAL_39c76dbe_4_k_cu_920f1051_111384cute1_E,(_ZN40_INTERNAL_39c76dbe_4_k_cu_920f1051_111384cuda3std3__45__cpo6cbeginE - _ZN40_INTERNAL_39c76dbe_4_k_cu_920f1051_111384cute1_E)
_ZN40_INTERNAL_39c76dbe_4_k_cu_920f1051_111384cute1_E:
	.zero		1
	.type		_ZN40_INTERNAL_39c76dbe_4_k_cu_920f1051_111384cuda3std3__45__cpo6cbeginE,@object
	.size		_ZN40_INTERNAL_39c76dbe_4_k_cu_920f1051_111384cuda3std3__45__cpo6cbeginE,(_ZN40_INTERNAL_39c76dbe_4_k_cu_920f1051_111384cuda3std3__48in_placeE - _ZN40_INTERNAL_39c76dbe_4_k_cu_920f1051_111384cuda3std3__45__cpo6cbeginE)
_ZN40_INTERNAL_39c76dbe_4_k_cu_920f1051_111384cuda3std3__45__cpo6cbeginE:
	.zero		1
	.type		_ZN40_INTERNAL_39c76dbe_4_k_cu_920f1051_111384cuda3std3__48in_placeE,@object
	.size		_ZN40_INTERNAL_39c76dbe_4_k_cu_920f1051_111384cuda3std3__48in_placeE,(_ZN40_INTERNAL_39c76dbe_4_k_cu_920f1051_111384cuda3std6ranges3__45__cpo9iter_moveE - _ZN40_INTERNAL_39c76dbe_4_k_cu_920f1051_111384cuda3std3__48in_placeE)
_ZN40_INTERNAL_39c76dbe_4_k_cu_920f1051_111384cuda3std3__48in_placeE:
	.zero		1
	.type		_ZN40_INTERNAL_39c76dbe_4_k_cu_920f1051_111384cuda3std6ranges3__45__cpo9iter_moveE,@object
	.size		_ZN40_INTERNAL_39c76dbe_4_k_cu_920f1051_111384cuda3std6ranges3__45__cpo9iter_moveE,(_ZN40_INTERNAL_39c76dbe_4_k_cu_920f1051_111384cuda3std3__45__cpo5beginE - _ZN40_INTERNAL_39c76dbe_4_k_cu_920f1051_111384cuda3std6ranges3__45__cpo9iter_moveE)
_ZN40_INTERNAL_39c76dbe_4_k_cu_920f1051_111384cuda3std6ranges3__45__cpo9iter_moveE:
	.zero		1
	.type		_ZN40_INTERNAL_39c76dbe_4_k_cu_920f1051_111384cuda3std3__45__cpo5beginE,@object
	.size		_ZN40_INTERNAL_39c76dbe_4_k_cu_920f1051_111384cuda3std3__45__cpo5beginE,(_ZN40_INTERNAL_39c76dbe_4_k_cu_920f1051_111384cuda3std3__442_GLOBAL__N__39c76dbe_4_k_cu_920f1051_111386ignoreE - _ZN40_INTERNAL_39c76dbe_4_k_cu_920f1051_111384cuda3std3__45__cpo5beginE)
_ZN40_INTERNAL_39c76dbe_4_k_cu_920f1051_111384cuda3std3__45__cpo5beginE:
	.zero		1
	.type		_ZN40_INTERNAL_39c76dbe_4_k_cu_920f1051_111384cuda3std3__442_GLOBAL__N__39c76dbe_4_k_cu_920f1051_111386ignoreE,@object
	.size		_ZN40_INTERNAL_39c76dbe_4_k_cu_920f1051_111384cuda3std3__442_GLOBAL__N__39c76dbe_4_k_cu_920f1051_111386ignoreE,(_ZN40_INTERNAL_39c76dbe_4_k_cu_920f1051_111384cute7productE - _ZN40_INTERNAL_39c76dbe_4_k_cu_920f1051_111384cuda3std3__442_GLOBAL__N__39c76dbe_4_k_cu_920f1051_111386ignoreE)
_ZN40_INTERNAL_39c76dbe_4_k_cu_920f1051_111384cuda3std3__442_GLOBAL__N__39c76dbe_4_k_cu_920f1051_111386ignoreE:
	.zero		1
	.type		_ZN40_INTERNAL_39c76dbe_4_k_cu_920f1051_111384cute7productE,@object
	.size		_ZN40_INTERNAL_39c76dbe_4_k_cu_920f1051_111384cute7productE,(_ZN40_INTERNAL_39c76dbe_4_k_cu_920f1051_111384cuda3std3__45__cpo3endE - _ZN40_INTERNAL_39c76dbe_4_k_cu_920f1051_111384cute7productE)
_ZN40_INTERNAL_39c76dbe_4_k_cu_920f1051_111384cute7productE:
	.zero		1
	.type		_ZN40_INTERNAL_39c76dbe_4_k_cu_920f1051_111384cuda3std3__45__cpo3endE,@object
	.size		_ZN40_INTERNAL_39c76dbe_4_k_cu_920f1051_111384cuda3std3__45__cpo3endE,(_ZN40_INTERNAL_39c76dbe_4_k_cu_920f1051_111384cuda3std3__419piecewise_constructE - _ZN40_INTERNAL_39c76dbe_4_k_cu_920f1051_111384cuda3std3__45__cpo3endE)
_ZN40_INTERNAL_39c76dbe_4_k_cu_920f1051_111384cuda3std3__45__cpo3endE:
	.zero		1
	.type		_ZN40_INTERNAL_39c76dbe_4_k_cu_920f1051_111384cuda3std3__419piecewise_constructE,@object
	.size		_ZN40_INTERNAL_39c76dbe_4_k_cu_920f1051_111384cuda3std3__419piecewise_constructE,(_ZN40_INTERNAL_39c76dbe_4_k_cu_920f1051_111384cuda3std3__45__cpo4cendE - _ZN40_INTERNAL_39c76dbe_4_k_cu_920f1051_111384cuda3std3__419piecewise_constructE)
_ZN40_INTERNAL_39c76dbe_4_k_cu_920f1051_111384cuda3std3__419piecewise_constructE:
	.zero		1
	.type		_ZN40_INTERNAL_39c76dbe_4_k_cu_920f1051_111384cuda3std3__45__cpo4cendE,@object
	.size		_ZN40_INTERNAL_39c76dbe_4_k_cu_920f1051_111384cuda3std3__45__cpo4cendE,(_ZN40_INTERNAL_39c76dbe_4_k_cu_920f1051_111384cuda3std6ranges3__45__cpo4swapE - _ZN40_INTERNAL_39c76dbe_4_k_cu_920f1051_111384cuda3std3__45__cpo4cendE)
_ZN40_INTERNAL_39c76dbe_4_k_cu_920f1051_111384cuda3std3__45__cpo4cendE:
	.zero		1
	.type		_ZN40_INTERNAL_39c76dbe_4_k_cu_920f1051_111384cuda3std6ranges3__45__cpo4swapE,@object
	.size		_ZN40_INTERNAL_39c76dbe_4_k_cu_920f1051_111384cuda3std6ranges3__45__cpo4swapE,(.L_8 - _ZN40_INTERNAL_39c76dbe_4_k_cu_920f1051_111384cuda3std6ranges3__45__cpo4swapE)
_ZN40_INTERNAL_39c76dbe_4_k_cu_920f1051_111384cuda3std6ranges3__45__cpo4swapE:
	.zero		1
.L_8:


//--------------------- .nv.constant0._ZN7cutlass13device_kernelINS_4gemm6kernel13GemmUniversalIN4cute5tupleIJiiiiEEENS1_10collective13CollectiveMmaINS1_34MainloopSm90TmaGmmaWarpSpecializedILi11ENS5_IJNS4_1CILi1EEESB_SB_EEENS1_35KernelTmaWarpSpecializedCooperativeEEENS5_IJNSA_ILi256EEENSA_ILi384EEENSA_ILi16EEEEEENS_6half_tENS5_IJlSB_lEEESJ_SK_NS4_8TiledMMAINS4_8MMA_AtomIJNS4_4SM904GMMA26MMA_64x192x16_F32F16F16_SSILNSO_5MajorE0ELSQ_0ELNSO_7ScaleInE1ELSR_1EEEEEENS4_6LayoutINS5_IJNSA_ILi2EEESB_SB_EEENS5_IJSB_NSA_ILi0EEESX_EEEEENS5_IJNS4_10UnderscoreES10_S10_EEEEENS4_13SM90_TMA_LOADENS4_14ComposedLayoutINS4_7SwizzleILi1ELi4ELi3EEENS4_18smem_ptr_flag_bitsILi16EEENSU_INS5_IJNSA_ILi8EEESH_EEENS5_IJSH_SB_EEEEEEEvNS4_8identityES13_S1D_vS1E_EENS_8epilogue10collective6detail29Sm90TmaWarpSpecializedAdapterINS1H_15DefaultEpilogueISJ_SK_SK_NS1G_6thread17LinearCombinationISJ_Li1EffLNS1L_9ScaleType4KindE0ELNS_15FloatRoundStyleE2ESJ_EENS1_15EpilogueDefaultEEEEEvvEEEEvNT_6ParamsE --------------------------
	.section	.nv.constant0._ZN7cutlass13device_kernelINS_4gemm6kernel13GemmUniversalIN4cute5tupleIJiiiiEEENS1_10collective13CollectiveMmaINS1_34MainloopSm90TmaGmmaWarpSpecializedILi11ENS5_IJNS4_1CILi1EEESB_SB_EEENS1_35KernelTmaWarpSpecializedCooperativeEEENS5_IJNSA_ILi256EEENSA_ILi384EEENSA_ILi16EEEEEENS_6half_tENS5_IJlSB_lEEESJ_SK_NS4_8TiledMMAINS4_8MMA_AtomIJNS4_4SM904GMMA26MMA_64x192x16_F32F16F16_SSILNSO_5MajorE0ELSQ_0ELNSO_7ScaleInE1ELSR_1EEEEEENS4_6LayoutINS5_IJNSA_ILi2EEESB_SB_EEENS5_IJSB_NSA_ILi0EEESX_EEEEENS5_IJNS4_10UnderscoreES10_S10_EEEEENS4_13SM90_TMA_LOADENS4_14ComposedLayoutINS4_7SwizzleILi1ELi4ELi3EEENS4_18smem_ptr_flag_bitsILi16EEENSU_INS5_IJNSA_ILi8EEESH_EEENS5_IJSH_SB_EEEEEEEvNS4_8identityES13_S1D_vS1E_EENS_8epilogue10collective6detail29Sm90TmaWarpSpecializedAdapterINS1H_15DefaultEpilogueISJ_SK_SK_NS1G_6thread17LinearCombinationISJ_Li1EffLNS1L_9ScaleType4KindE0ELNS_15FloatRoundStyleE2ESJ_EENS1_15EpilogueDefaultEEEEEvvEEEEvNT_6ParamsE,"a",@progbits
	.sectionflags	@""
	.align	4
.nv.constant0._ZN7cutlass13device_kernelINS_4gemm6kernel13GemmUniversalIN4cute5tupleIJiiiiEEENS1_10collective13CollectiveMmaINS1_34MainloopSm90TmaGmmaWarpSpecializedILi11ENS5_IJNS4_1CILi1EEESB_SB_EEENS1_35KernelTmaWarpSpecializedCooperativeEEENS5_IJNSA_ILi256EEENSA_ILi384EEENSA_ILi16EEEEEENS_6half_tENS5_IJlSB_lEEESJ_SK_NS4_8TiledMMAINS4_8MMA_AtomIJNS4_4SM904GMMA26MMA_64x192x16_F32F16F16_SSILNSO_5MajorE0ELSQ_0ELNSO_7ScaleInE1ELSR_1EEEEEENS4_6LayoutINS5_IJNSA_ILi2EEESB_SB_EEENS5_IJSB_NSA_ILi0EEESX_EEEEENS5_IJNS4_10UnderscoreES10_S10_EEEEENS4_13SM90_TMA_LOADENS4_14ComposedLayoutINS4_7SwizzleILi1ELi4ELi3EEENS4_18smem_ptr_flag_bitsILi16EEENSU_INS5_IJNSA_ILi8EEESH_EEENS5_IJSH_SB_EEEEEEEvNS4_8identityES13_S1D_vS1E_EENS_8epilogue10collective6detail29Sm90TmaWarpSpecializedAdapterINS1H_15DefaultEpilogueISJ_SK_SK_NS1G_6thread17LinearCombinationISJ_Li1EffLNS1L_9ScaleType4KindE0ELNS_15FloatRoundStyleE2ESJ_EENS1_15EpilogueDefaultEEEEEvvEEEEvNT_6ParamsE:
	.zero		1664


//--------------------- SYMBOLS --------------------------

	.type		.nv.reservedSmem.offset0,@object
	.size		.nv.reservedSmem.offset0,0x4
	.type		__assertfail,@function
